//
// Generated by NVIDIA NVVM Compiler
//
// Compiler Build ID: CL-36424714
// Cuda compilation tools, release 13.0, V13.0.88
// Based on NVVM 20.0.0
//

.version 9.0
.target sm_100
.address_size 64

	// .globl	_Z16MergeTiledKernelPiiS_iS_i
.extern .shared .align 16 .b8 AB_shared[];

.visible .entry _Z16MergeTiledKernelPiiS_iS_i(
	.param .u64 .ptr .align 1 _Z16MergeTiledKernelPiiS_iS_i_param_0,
	.param .u32 _Z16MergeTiledKernelPiiS_iS_i_param_1,
	.param .u64 .ptr .align 1 _Z16MergeTiledKernelPiiS_iS_i_param_2,
	.param .u32 _Z16MergeTiledKernelPiiS_iS_i_param_3,
	.param .u64 .ptr .align 1 _Z16MergeTiledKernelPiiS_iS_i_param_4,
	.param .u32 _Z16MergeTiledKernelPiiS_iS_i_param_5
)
{
	.reg .pred 	%p<77>;
	.reg .b32 	%r<316>;
	.reg .b64 	%rd<55>;

	ld.param.u64 	%rd11, [_Z16MergeTiledKernelPiiS_iS_i_param_0];
	ld.param.u32 	%r138, [_Z16MergeTiledKernelPiiS_iS_i_param_1];
	ld.param.u64 	%rd12, [_Z16MergeTiledKernelPiiS_iS_i_param_2];
	ld.param.u32 	%r139, [_Z16MergeTiledKernelPiiS_iS_i_param_3];
	ld.param.u64 	%rd13, [_Z16MergeTiledKernelPiiS_iS_i_param_4];
	ld.param.u32 	%r140, [_Z16MergeTiledKernelPiiS_iS_i_param_5];
	cvta.to.global.u64 	%rd1, %rd13;
	cvta.to.global.u64 	%rd2, %rd12;
	cvta.to.global.u64 	%rd3, %rd11;
	add.s32 	%r1, %r139, %r138;
	mov.u32 	%r2, %nctaid.x;
	rem.s32 	%r141, %r1, %r2;
	setp.ne.s32 	%p1, %r141, 0;
	@%p1 bra 	$L__BB0_2;
	div.s32 	%r276, %r1, %r2;
	bra.uni 	$L__BB0_3;
$L__BB0_2:
	div.s32 	%r142, %r1, %r2;
	add.s32 	%r276, %r142, 1;
$L__BB0_3:
	mov.u32 	%r143, %ctaid.x;
	mul.lo.s32 	%r6, %r276, %r143;
	add.s32 	%r144, %r6, %r276;
	min.u32 	%r7, %r144, %r1;
	mov.u32 	%r8, %tid.x;
	setp.ne.s32 	%p2, %r8, 0;
	@%p2 bra 	$L__BB0_19;
	min.s32 	%r277, %r6, %r138;
	sub.s32 	%r278, %r6, %r277;
	setp.lt.s32 	%p3, %r6, %r139;
	sub.s32 	%r145, %r6, %r139;
	selp.b32 	%r279, 0, %r145, %p3;
	setp.lt.s32 	%p4, %r6, %r138;
	sub.s32 	%r146, %r6, %r138;
	selp.b32 	%r280, 0, %r146, %p4;
$L__BB0_5:
	mov.u32 	%r14, %r278;
	mov.u32 	%r13, %r277;
	setp.lt.s32 	%p5, %r13, 1;
	setp.ge.s32 	%p6, %r14, %r139;
	or.pred  	%p7, %p5, %p6;
	@%p7 bra 	$L__BB0_8;
	add.s32 	%r147, %r13, -1;
	mul.wide.u32 	%rd14, %r147, 4;
	add.s64 	%rd15, %rd3, %rd14;
	ld.global.u32 	%r148, [%rd15];
	mul.wide.s32 	%rd16, %r14, 4;
	add.s64 	%rd17, %rd2, %rd16;
	ld.global.u32 	%r149, [%rd17];
	setp.le.s32 	%p8, %r148, %r149;
	@%p8 bra 	$L__BB0_8;
	sub.s32 	%r273, %r13, %r279;
	add.s32 	%r274, %r273, 1;
	shr.s32 	%r275, %r274, 1;
	add.s32 	%r278, %r275, %r14;
	sub.s32 	%r277, %r13, %r275;
	mov.u32 	%r280, %r14;
	bra.uni 	$L__BB0_5;
$L__BB0_8:
	setp.lt.s32 	%p9, %r14, 1;
	setp.ge.s32 	%p10, %r13, %r138;
	or.pred  	%p11, %p10, %p9;
	@%p11 bra 	$L__BB0_11;
	add.s32 	%r150, %r14, -1;
	mul.wide.u32 	%rd18, %r150, 4;
	add.s64 	%rd19, %rd2, %rd18;
	ld.global.u32 	%r151, [%rd19];
	mul.wide.s32 	%rd20, %r13, 4;
	add.s64 	%rd21, %rd3, %rd20;
	ld.global.u32 	%r152, [%rd21];
	setp.lt.s32 	%p12, %r151, %r152;
	@%p12 bra 	$L__BB0_11;
	sub.s32 	%r153, %r14, %r280;
	add.s32 	%r154, %r153, 1;
	shr.s32 	%r155, %r154, 1;
	add.s32 	%r277, %r155, %r13;
	sub.s32 	%r278, %r14, %r155;
	mov.u32 	%r279, %r13;
	bra.uni 	$L__BB0_5;
$L__BB0_11:
	st.shared.u32 	[AB_shared], %r13;
	min.s32 	%r281, %r7, %r138;
	sub.s32 	%r282, %r7, %r281;
	setp.lt.s32 	%p13, %r7, %r139;
	sub.s32 	%r156, %r7, %r139;
	selp.b32 	%r283, 0, %r156, %p13;
	setp.lt.s32 	%p14, %r7, %r138;
	sub.s32 	%r157, %r7, %r138;
	selp.b32 	%r284, 0, %r157, %p14;
$L__BB0_12:
	mov.u32 	%r26, %r282;
	mov.u32 	%r25, %r281;
	setp.lt.s32 	%p15, %r25, 1;
	setp.ge.s32 	%p16, %r26, %r139;
	or.pred  	%p17, %p15, %p16;
	@%p17 bra 	$L__BB0_15;
	add.s32 	%r158, %r25, -1;
	mul.wide.u32 	%rd22, %r158, 4;
	add.s64 	%rd23, %rd3, %rd22;
	ld.global.u32 	%r159, [%rd23];
	mul.wide.s32 	%rd24, %r26, 4;
	add.s64 	%rd25, %rd2, %rd24;
	ld.global.u32 	%r160, [%rd25];
	setp.le.s32 	%p18, %r159, %r160;
	@%p18 bra 	$L__BB0_15;
	sub.s32 	%r270, %r25, %r283;
	add.s32 	%r271, %r270, 1;
	shr.s32 	%r272, %r271, 1;
	add.s32 	%r282, %r272, %r26;
	sub.s32 	%r281, %r25, %r272;
	mov.u32 	%r284, %r26;
	bra.uni 	$L__BB0_12;
$L__BB0_15:
	setp.lt.s32 	%p19, %r26, 1;
	setp.ge.s32 	%p20, %r25, %r138;
	or.pred  	%p21, %p20, %p19;
	@%p21 bra 	$L__BB0_18;
	add.s32 	%r161, %r26, -1;
	mul.wide.u32 	%rd26, %r161, 4;
	add.s64 	%rd27, %rd2, %rd26;
	ld.global.u32 	%r162, [%rd27];
	mul.wide.s32 	%rd28, %r25, 4;
	add.s64 	%rd29, %rd3, %rd28;
	ld.global.u32 	%r163, [%rd29];
	setp.lt.s32 	%p22, %r162, %r163;
	@%p22 bra 	$L__BB0_18;
	sub.s32 	%r164, %r26, %r284;
	add.s32 	%r165, %r164, 1;
	shr.s32 	%r166, %r165, 1;
	add.s32 	%r281, %r166, %r25;
	sub.s32 	%r282, %r26, %r166;
	mov.u32 	%r283, %r25;
	bra.uni 	$L__BB0_12;
$L__BB0_18:
	st.shared.u32 	[AB_shared+4], %r25;
$L__BB0_19:
	bar.sync 	0;
	ld.shared.v2.u32 	{%r33, %r34}, [AB_shared];
	bar.sync 	0;
	sub.s32 	%r35, %r7, %r6;
	rem.s32 	%r167, %r35, %r140;
	setp.ne.s32 	%p23, %r167, 0;
	@%p23 bra 	$L__BB0_21;
	div.s32 	%r285, %r35, %r140;
	bra.uni 	$L__BB0_22;
$L__BB0_21:
	div.s32 	%r168, %r35, %r140;
	add.s32 	%r285, %r168, 1;
$L__BB0_22:
	setp.lt.s32 	%p24, %r285, 1;
	@%p24 bra 	$L__BB0_70;
	mov.u32 	%r39, %ntid.x;
	sub.s32 	%r40, %r6, %r33;
	mov.b32 	%r286, 0;
	mov.u32 	%r287, %r286;
	mov.u32 	%r288, %r286;
	mov.u32 	%r289, %r286;
$L__BB0_24:
	sub.s32 	%r45, %r35, %r288;
	min.s32 	%r46, %r140, %r45;
	add.s32 	%r47, %r287, %r33;
	mul.wide.s32 	%rd30, %r47, 4;
	add.s64 	%rd4, %rd3, %rd30;
	sub.s32 	%r48, %r34, %r47;
	min.s32 	%r49, %r46, %r48;
	add.s32 	%r50, %r286, %r40;
	mul.wide.s32 	%rd31, %r50, 4;
	add.s64 	%rd5, %rd2, %rd31;
	add.s32 	%r170, %r50, %r34;
	sub.s32 	%r51, %r7, %r170;
	min.s32 	%r52, %r46, %r51;
	sub.s32 	%r291, %r46, %r49;
	sub.s32 	%r292, %r46, %r52;
	mov.u32 	%r290, %r49;
	mov.u32 	%r293, %r291;
$L__BB0_25:
	mov.u32 	%r56, %r291;
	mov.u32 	%r55, %r290;
	setp.lt.s32 	%p25, %r55, 1;
	setp.ge.s32 	%p26, %r56, %r52;
	or.pred  	%p27, %p25, %p26;
	@%p27 bra 	$L__BB0_28;
	add.s32 	%r171, %r55, -1;
	mul.wide.u32 	%rd32, %r171, 4;
	add.s64 	%rd33, %rd4, %rd32;
	ld.global.u32 	%r172, [%rd33];
	mul.wide.s32 	%rd34, %r56, 4;
	add.s64 	%rd35, %rd5, %rd34;
	ld.global.u32 	%r173, [%rd35];
	setp.le.s32 	%p28, %r172, %r173;
	@%p28 bra 	$L__BB0_28;
	sub.s32 	%r267, %r55, %r292;
	add.s32 	%r268, %r267, 1;
	shr.s32 	%r269, %r268, 1;
	add.s32 	%r291, %r269, %r56;
	sub.s32 	%r290, %r55, %r269;
	mov.u32 	%r293, %r56;
	bra.uni 	$L__BB0_25;
$L__BB0_28:
	setp.lt.s32 	%p29, %r56, 1;
	setp.ge.s32 	%p30, %r55, %r49;
	or.pred  	%p31, %p29, %p30;
	@%p31 bra 	$L__BB0_31;
	add.s32 	%r174, %r56, -1;
	mul.wide.u32 	%rd36, %r174, 4;
	add.s64 	%rd37, %rd5, %rd36;
	ld.global.u32 	%r175, [%rd37];
	mul.wide.s32 	%rd38, %r55, 4;
	add.s64 	%rd39, %rd4, %rd38;
	ld.global.u32 	%r176, [%rd39];
	setp.lt.s32 	%p32, %r175, %r176;
	@%p32 bra 	$L__BB0_31;
	sub.s32 	%r177, %r56, %r293;
	add.s32 	%r178, %r177, 1;
	shr.s32 	%r179, %r178, 1;
	add.s32 	%r290, %r179, %r55;
	sub.s32 	%r291, %r56, %r179;
	mov.u32 	%r292, %r55;
	bra.uni 	$L__BB0_25;
$L__BB0_31:
	sub.s32 	%r63, %r46, %r55;
	@%p25 bra 	$L__BB0_36;
	mov.b32 	%r294, 0;
$L__BB0_33:
	add.s32 	%r66, %r294, %r8;
	setp.ge.u32 	%p34, %r66, %r48;
	@%p34 bra 	$L__BB0_35;
	add.s32 	%r181, %r66, %r47;
	mul.wide.u32 	%rd40, %r181, 4;
	add.s64 	%rd41, %rd3, %rd40;
	ld.global.u32 	%r182, [%rd41];
	shl.b32 	%r183, %r66, 2;
	mov.u32 	%r184, AB_shared;
	add.s32 	%r185, %r184, %r183;
	st.shared.u32 	[%r185], %r182;
$L__BB0_35:
	add.s32 	%r294, %r294, %r39;
	setp.lt.s32 	%p35, %r294, %r55;
	@%p35 bra 	$L__BB0_33;
$L__BB0_36:
	shl.b32 	%r186, %r55, 2;
	mov.u32 	%r187, AB_shared;
	add.s32 	%r64, %r187, %r186;
	setp.lt.s32 	%p36, %r63, 1;
	@%p36 bra 	$L__BB0_41;
	mov.b32 	%r295, 0;
$L__BB0_38:
	add.s32 	%r69, %r295, %r8;
	setp.ge.u32 	%p37, %r69, %r51;
	@%p37 bra 	$L__BB0_40;
	add.s32 	%r189, %r69, %r50;
	mul.wide.u32 	%rd42, %r189, 4;
	add.s64 	%rd43, %rd2, %rd42;
	ld.global.u32 	%r190, [%rd43];
	shl.b32 	%r191, %r69, 2;
	add.s32 	%r192, %r64, %r191;
	st.shared.u32 	[%r192], %r190;
$L__BB0_40:
	add.s32 	%r295, %r295, %r39;
	setp.lt.s32 	%p38, %r295, %r63;
	@%p38 bra 	$L__BB0_38;
$L__BB0_41:
	setp.eq.s32 	%p39, %r8, 0;
	bar.sync 	0;
	div.u32 	%r193, %r46, %r39;
	mul.lo.s32 	%r194, %r193, %r8;
	mul.lo.s32 	%r195, %r193, %r39;
	sub.s32 	%r196, %r46, %r195;
	setp.eq.s32 	%p40, %r196, 0;
	add.s32 	%r197, %r194, %r196;
	selp.b32 	%r198, 0, %r197, %p39;
	add.s32 	%r199, %r197, %r193;
	selp.b32 	%r200, %r194, %r198, %p40;
	min.s32 	%r71, %r200, %r45;
	min.s32 	%r72, %r199, %r45;
	min.s32 	%r296, %r71, %r55;
	sub.s32 	%r297, %r71, %r296;
	setp.lt.s32 	%p41, %r71, %r63;
	sub.s32 	%r201, %r71, %r63;
	selp.b32 	%r298, 0, %r201, %p41;
	setp.lt.s32 	%p42, %r71, %r55;
	sub.s32 	%r202, %r71, %r55;
	selp.b32 	%r299, 0, %r202, %p42;
$L__BB0_42:
	mov.u32 	%r78, %r297;
	mov.u32 	%r77, %r296;
	setp.lt.s32 	%p43, %r77, 1;
	setp.ge.s32 	%p44, %r78, %r63;
	shl.b32 	%r203, %r77, 2;
	mov.u32 	%r204, AB_shared;
	add.s32 	%r81, %r204, %r203;
	shl.b32 	%r205, %r78, 2;
	add.s32 	%r82, %r64, %r205;
	or.pred  	%p45, %p43, %p44;
	@%p45 bra 	$L__BB0_45;
	ld.shared.u32 	%r206, [%r81+-4];
	ld.shared.u32 	%r207, [%r82];
	setp.le.s32 	%p46, %r206, %r207;
	@%p46 bra 	$L__BB0_45;
	sub.s32 	%r264, %r77, %r298;
	add.s32 	%r265, %r264, 1;
	shr.s32 	%r266, %r265, 1;
	add.s32 	%r297, %r266, %r78;
	sub.s32 	%r296, %r77, %r266;
	mov.u32 	%r299, %r78;
	bra.uni 	$L__BB0_42;
$L__BB0_45:
	setp.lt.s32 	%p47, %r78, 1;
	setp.ge.s32 	%p48, %r77, %r55;
	or.pred  	%p49, %p48, %p47;
	@%p49 bra 	$L__BB0_48;
	ld.shared.u32 	%r208, [%r82+-4];
	ld.shared.u32 	%r209, [%r81];
	setp.lt.s32 	%p50, %r208, %r209;
	@%p50 bra 	$L__BB0_48;
	sub.s32 	%r210, %r78, %r299;
	add.s32 	%r211, %r210, 1;
	shr.s32 	%r212, %r211, 1;
	add.s32 	%r296, %r212, %r77;
	sub.s32 	%r297, %r78, %r212;
	mov.u32 	%r298, %r77;
	bra.uni 	$L__BB0_42;
$L__BB0_48:
	min.s32 	%r300, %r72, %r55;
	sub.s32 	%r301, %r72, %r300;
	setp.lt.s32 	%p51, %r72, %r63;
	sub.s32 	%r213, %r72, %r63;
	selp.b32 	%r302, 0, %r213, %p51;
	setp.lt.s32 	%p52, %r72, %r55;
	sub.s32 	%r214, %r72, %r55;
	selp.b32 	%r303, 0, %r214, %p52;
$L__BB0_49:
	mov.u32 	%r92, %r301;
	mov.u32 	%r91, %r300;
	setp.lt.s32 	%p53, %r91, 1;
	setp.ge.s32 	%p54, %r92, %r63;
	shl.b32 	%r215, %r91, 2;
	mov.u32 	%r216, AB_shared;
	add.s32 	%r95, %r216, %r215;
	shl.b32 	%r217, %r92, 2;
	add.s32 	%r96, %r64, %r217;
	or.pred  	%p55, %p53, %p54;
	@%p55 bra 	$L__BB0_52;
	ld.shared.u32 	%r218, [%r95+-4];
	ld.shared.u32 	%r219, [%r96];
	setp.le.s32 	%p56, %r218, %r219;
	@%p56 bra 	$L__BB0_52;
	sub.s32 	%r261, %r91, %r302;
	add.s32 	%r262, %r261, 1;
	shr.s32 	%r263, %r262, 1;
	add.s32 	%r301, %r263, %r92;
	sub.s32 	%r300, %r91, %r263;
	mov.u32 	%r303, %r92;
	bra.uni 	$L__BB0_49;
$L__BB0_52:
	setp.lt.s32 	%p57, %r92, 1;
	setp.ge.s32 	%p58, %r91, %r55;
	or.pred  	%p59, %p58, %p57;
	@%p59 bra 	$L__BB0_55;
	ld.shared.u32 	%r220, [%r96+-4];
	ld.shared.u32 	%r221, [%r95];
	setp.lt.s32 	%p60, %r220, %r221;
	@%p60 bra 	$L__BB0_55;
	sub.s32 	%r222, %r92, %r303;
	add.s32 	%r223, %r222, 1;
	shr.s32 	%r224, %r223, 1;
	add.s32 	%r300, %r224, %r91;
	sub.s32 	%r301, %r92, %r224;
	mov.u32 	%r302, %r91;
	bra.uni 	$L__BB0_49;
$L__BB0_55:
	sub.s32 	%r226, %r71, %r77;
	sub.s32 	%r101, %r91, %r77;
	shl.b32 	%r227, %r226, 2;
	add.s32 	%r102, %r64, %r227;
	add.s32 	%r228, %r226, %r91;
	sub.s32 	%r103, %r72, %r228;
	add.s32 	%r229, %r288, %r6;
	add.s32 	%r104, %r229, %r71;
	mul.wide.s32 	%rd44, %r104, 4;
	add.s64 	%rd6, %rd1, %rd44;
	min.s32 	%r230, %r101, %r103;
	setp.lt.s32 	%p61, %r230, 1;
	mov.b32 	%r307, 0;
	mov.u32 	%r308, %r307;
	mov.u32 	%r309, %r307;
	@%p61 bra 	$L__BB0_58;
	mov.b32 	%r309, 0;
	mov.u32 	%r308, %r309;
	mov.u32 	%r307, %r309;
$L__BB0_57:
	shl.b32 	%r232, %r307, 2;
	add.s32 	%r233, %r81, %r232;
	ld.shared.u32 	%r234, [%r233];
	shl.b32 	%r236, %r308, 2;
	add.s32 	%r237, %r102, %r236;
	ld.shared.u32 	%r238, [%r237];
	setp.gt.s32 	%p62, %r234, %r238;
	setp.le.s32 	%p63, %r234, %r238;
	selp.u32 	%r240, 1, 0, %p63;
	add.s32 	%r307, %r307, %r240;
	selp.u32 	%r241, 1, 0, %p62;
	add.s32 	%r308, %r308, %r241;
	min.s32 	%r242, %r234, %r238;
	mul.wide.u32 	%rd45, %r309, 4;
	add.s64 	%rd46, %rd6, %rd45;
	st.global.u32 	[%rd46], %r242;
	add.s32 	%r309, %r309, 1;
	setp.lt.s32 	%p64, %r307, %r101;
	setp.lt.s32 	%p65, %r308, %r103;
	and.pred  	%p66, %p64, %p65;
	@%p66 bra 	$L__BB0_57;
$L__BB0_58:
	setp.eq.s32 	%p67, %r307, %r101;
	@%p67 bra 	$L__BB0_67;
	setp.ge.s32 	%p68, %r307, %r101;
	@%p68 bra 	$L__BB0_69;
	add.s32 	%r114, %r307, %r77;
	sub.s32 	%r243, %r91, %r114;
	and.b32  	%r115, %r243, 3;
	setp.eq.s32 	%p69, %r115, 0;
	mov.u32 	%r310, %r309;
	mov.u32 	%r311, %r307;
	@%p69 bra 	$L__BB0_64;
	add.s32 	%r311, %r307, 1;
	shl.b32 	%r244, %r307, 2;
	add.s32 	%r117, %r81, %r244;
	ld.shared.u32 	%r245, [%r117];
	add.s32 	%r310, %r309, 1;
	mul.wide.u32 	%rd47, %r309, 4;
	add.s64 	%rd7, %rd6, %rd47;
	st.global.u32 	[%rd7], %r245;
	setp.eq.s32 	%p70, %r115, 1;
	@%p70 bra 	$L__BB0_64;
	add.s32 	%r311, %r307, 2;
	ld.shared.u32 	%r246, [%r117+4];
	add.s32 	%r310, %r309, 2;
	st.global.u32 	[%rd7+4], %r246;
	setp.eq.s32 	%p71, %r115, 2;
	@%p71 bra 	$L__BB0_64;
	add.s32 	%r311, %r307, 3;
	ld.shared.u32 	%r247, [%r117+8];
	add.s32 	%r310, %r309, 3;
	st.global.u32 	[%rd7+8], %r247;
$L__BB0_64:
	sub.s32 	%r248, %r114, %r91;
	setp.gt.u32 	%p72, %r248, -4;
	@%p72 bra 	$L__BB0_69;
	shl.b32 	%r249, %r311, 2;
	mov.u32 	%r250, AB_shared;
	add.s32 	%r251, %r250, %r249;
	shl.b32 	%r252, %r77, 2;
	add.s32 	%r253, %r251, %r252;
	add.s32 	%r314, %r253, 8;
	mul.wide.s32 	%rd48, %r104, 4;
	mul.wide.u32 	%rd49, %r310, 4;
	add.s64 	%rd50, %rd48, %rd49;
	add.s64 	%rd51, %rd1, %rd50;
	add.s64 	%rd54, %rd51, 8;
$L__BB0_66:
	ld.shared.u32 	%r254, [%r314+-8];
	st.global.u32 	[%rd54+-8], %r254;
	ld.shared.u32 	%r255, [%r314+-4];
	st.global.u32 	[%rd54+-4], %r255;
	ld.shared.u32 	%r256, [%r314];
	st.global.u32 	[%rd54], %r256;
	add.s32 	%r311, %r311, 4;
	ld.shared.u32 	%r257, [%r314+4];
	st.global.u32 	[%rd54+4], %r257;
	add.s32 	%r314, %r314, 16;
	add.s64 	%rd54, %rd54, 16;
	setp.lt.s32 	%p73, %r311, %r101;
	@%p73 bra 	$L__BB0_66;
	bra.uni 	$L__BB0_69;
$L__BB0_67:
	setp.ge.s32 	%p74, %r308, %r103;
	@%p74 bra 	$L__BB0_69;
$L__BB0_68:
	add.s32 	%r128, %r308, 1;
	shl.b32 	%r258, %r308, 2;
	add.s32 	%r259, %r102, %r258;
	ld.shared.u32 	%r260, [%r259];
	add.s32 	%r129, %r309, 1;
	mul.wide.u32 	%rd52, %r309, 4;
	add.s64 	%rd53, %rd6, %rd52;
	st.global.u32 	[%rd53], %r260;
	setp.lt.s32 	%p75, %r128, %r103;
	mov.u32 	%r309, %r129;
	mov.u32 	%r308, %r128;
	@%p75 bra 	$L__BB0_68;
$L__BB0_69:
	add.s32 	%r289, %r289, 1;
	add.s32 	%r288, %r46, %r288;
	add.s32 	%r287, %r55, %r287;
	sub.s32 	%r286, %r288, %r287;
	bar.sync 	0;
	setp.ne.s32 	%p76, %r289, %r285;
	@%p76 bra 	$L__BB0_24;
$L__BB0_70:
	ret;

}


// ===== COMPILED SASS (sm_100) =====

	.target	sm_100

	.elftype	@"ET_EXEC"


//--------------------- .note.nv.tkinfo           --------------------------
	.section	.note.nv.tkinfo,"",@"SHT_NOTE"
	.sectionflags	@"SHF_NOTE_NV_TKINFO"
	.tkinfo
        /*0018*/ 	.word	0x00000002
        /*0030*/ 	.string	""
        /*0030*/ 	.string	"ptxas"
        /*0030*/ 	.string	"Cuda compilation tools, release 13.0, V13.0.88"
        /*0030*/ 	.string	"Build cuda_13.0.r13.0/compiler.36424714_0"
        /*0030*/ 	.string	"-arch sm_100 -m 64 "



//--------------------- .note.nv.cuinfo           --------------------------
	.section	.note.nv.cuinfo,"",@"SHT_NOTE"
	.sectionflags	@"SHF_NOTE_NV_CUINFO"
        /*0018*/ 	.short	0x0002
        /*001a*/ 	.short	0x0064
        /*001c*/ 	.short	0x0082
	.zero		2


//--------------------- .nv.info                  --------------------------
	.section	.nv.info,"",@"SHT_CUDA_INFO"
	.align	4


	//----- nvinfo : EIATTR_REGCOUNT
	.align		4
        /*0000*/ 	.byte	0x04, 0x2f
        /*0002*/ 	.short	(.L_1 - .L_0)
	.align		4
.L_0:
        /*0004*/ 	.word	index@(_Z16MergeTiledKernelPiiS_iS_i)
        /*0008*/ 	.word	0x00000020


	//----- nvinfo : EIATTR_FRAME_SIZE
	.align		4
.L_1:
        /*000c*/ 	.byte	0x04, 0x11
        /*000e*/ 	.short	(.L_3 - .L_2)
	.align		4
.L_2:
        /*0010*/ 	.word	index@(_Z16MergeTiledKernelPiiS_iS_i)
        /*0014*/ 	.word	0x00000000


	//----- nvinfo : EIATTR_MIN_STACK_SIZE
	.align		4
.L_3:
        /*0018*/ 	.byte	0x04, 0x12
        /*001a*/ 	.short	(.L_5 - .L_4)
	.align		4
.L_4:
        /*001c*/ 	.word	index@(_Z16MergeTiledKernelPiiS_iS_i)
        /*0020*/ 	.word	0x00000000
.L_5:


//--------------------- .nv.compat                --------------------------
	.section	.nv.compat,"",@"SHT_CUDA_COMPAT_INFO"
	.align	4
        /*0000*/ 	.byte	0x02, 0x09, 0x00, 0x00, 0x02, 0x02, 0x01, 0x00, 0x02, 0x05, 0x05, 0x00, 0x03, 0x07, 0x01, 0x01
        /*0010*/ 	.byte	0x02, 0x03, 0x00, 0x00, 0x02, 0x06, 0x01, 0x00, 0x04, 0x0b, 0x08, 0x00, 0x09, 0x00, 0x00, 0x00
        /*0020*/ 	.byte	0x00, 0x00, 0x00, 0x00


//--------------------- .nv.info._Z16MergeTiledKernelPiiS_iS_i --------------------------
	.section	.nv.info._Z16MergeTiledKernelPiiS_iS_i,"",@"SHT_CUDA_INFO"
	.sectionflags	@""
	.align	4


	//----- nvinfo : EIATTR_CUDA_API_VERSION
	.align		4
        /*0000*/ 	.byte	0x04, 0x37
        /*0002*/ 	.short	(.L_7 - .L_6)
.L_6:
        /*0004*/ 	.word	0x00000082


	//----- nvinfo : EIATTR_KPARAM_INFO
	.align		4
.L_7:
        /*0008*/ 	.byte	0x04, 0x17
        /*000a*/ 	.short	(.L_9 - .L_8)
.L_8:
        /*000c*/ 	.word	0x00000000
        /*0010*/ 	.short	0x0005
        /*0012*/ 	.short	0x0028
        /*0014*/ 	.byte	0x00, 0xf0, 0x11, 0x00


	//----- nvinfo : EIATTR_KPARAM_INFO
	.align		4
.L_9:
        /*0018*/ 	.byte	0x04, 0x17
        /*001a*/ 	.short	(.L_11 - .L_10)
.L_10:
        /*001c*/ 	.word	0x00000000
        /*0020*/ 	.short	0x0004
        /*0022*/ 	.short	0x0020
        /*0024*/ 	.byte	0x00, 0xf5, 0x21, 0x00


	//----- nvinfo : EIATTR_KPARAM_INFO
	.align		4
.L_11:
        /*0028*/ 	.byte	0x04, 0x17
        /*002a*/ 	.short	(.L_13 - .L_12)
.L_12:
        /*002c*/ 	.word	0x00000000
        /*0030*/ 	.short	0x0003
        /*0032*/ 	.short	0x0018
        /*0034*/ 	.byte	0x00, 0xf0, 0x11, 0x00


	//----- nvinfo : EIATTR_KPARAM_INFO
	.align		4
.L_13:
        /*0038*/ 	.byte	0x04, 0x17
        /*003a*/ 	.short	(.L_15 - .L_14)
.L_14:
        /*003c*/ 	.word	0x00000000
        /*0040*/ 	.short	0x0002
        /*0042*/ 	.short	0x0010
        /*0044*/ 	.byte	0x00, 0xf5, 0x21, 0x00


	//----- nvinfo : EIATTR_KPARAM_INFO
	.align		4
.L_15:
        /*0048*/ 	.byte	0x04, 0x17
        /*004a*/ 	.short	(.L_17 - .L_16)
.L_16:
        /*004c*/ 	.word	0x00000000
        /*0050*/ 	.short	0x0001
        /*0052*/ 	.short	0x0008
        /*0054*/ 	.byte	0x00, 0xf0, 0x11, 0x00


	//----- nvinfo : EIATTR_KPARAM_INFO
	.align		4
.L_17:
        /*0058*/ 	.byte	0x04, 0x17
        /*005a*/ 	.short	(.L_19 - .L_18)
.L_18:
        /*005c*/ 	.word	0x00000000
        /*0060*/ 	.short	0x0000
        /*0062*/ 	.short	0x0000
        /*0064*/ 	.byte	0x00, 0xf5, 0x21, 0x00


	//----- nvinfo : EIATTR_SPARSE_MMA_MASK
	.align		4
.L_19:
        /*0068*/ 	.byte	0x03, 0x50
        /*006a*/ 	.short	0x0000


	//----- nvinfo : EIATTR_MAXREG_COUNT
	.align		4
        /*006c*/ 	.byte	0x03, 0x1b
        /*006e*/ 	.short	0x00ff


	//----- nvinfo : EIATTR_NUM_BARRIERS
	.align		4
        /*0070*/ 	.byte	0x02, 0x4c
        /*0072*/ 	.byte	0x01
	.zero		1


	//----- nvinfo : EIATTR_MERCURY_ISA_VERSION
	.align		4
        /*0074*/ 	.byte	0x03, 0x5f
        /*0076*/ 	.short	0x0101


	//----- nvinfo : EIATTR_VRC_CTA_INIT_COUNT
	.align		4
        /*0078*/ 	.byte	0x02, 0x4a
	.zero		1
	.zero		1


	//----- nvinfo : EIATTR_EXIT_INSTR_OFFSETS
	.align		4
        /*007c*/ 	.byte	0x04, 0x1c
        /*007e*/ 	.short	(.L_21 - .L_20)


	//   ....[0]....
.L_20:
        /*0080*/ 	.word	0x00000d10


	//   ....[1]....
        /*0084*/ 	.word	0x00002880


	//----- nvinfo : EIATTR_CRS_STACK_SIZE
	.align		4
.L_21:
        /*0088*/ 	.byte	0x04, 0x1e
        /*008a*/ 	.short	(.L_23 - .L_22)
.L_22:
        /*008c*/ 	.word	0x00000000


	//----- nvinfo : EIATTR_CBANK_PARAM_SIZE
	.align		4
.L_23:
        /*0090*/ 	.byte	0x03, 0x19
        /*0092*/ 	.short	0x002c


	//----- nvinfo : EIATTR_PARAM_CBANK
	.align		4
        /*0094*/ 	.byte	0x04, 0x0a
        /*0096*/ 	.short	(.L_25 - .L_24)
	.align		4
.L_24:
        /*0098*/ 	.word	index@(.nv.constant0._Z16MergeTiledKernelPiiS_iS_i)
        /*009c*/ 	.short	0x0380
        /*009e*/ 	.short	0x002c


	//----- nvinfo : EIATTR_SW_WAR
	.align		4
.L_25:
        /*00a0*/ 	.byte	0x04, 0x36
        /*00a2*/ 	.short	(.L_27 - .L_26)
.L_26:
        /*00a4*/ 	.word	0x00000008
.L_27:


//--------------------- .nv.callgraph             --------------------------
	.section	.nv.callgraph,"",@"SHT_CUDA_CALLGRAPH"
	.align	4
	.sectionentsize	8
	.align		4
        /*0000*/ 	.word	0x00000000
	.align		4
        /*0004*/ 	.word	0xffffffff
	.align		4
        /*0008*/ 	.word	0x00000000
	.align		4
        /*000c*/ 	.word	0xfffffffe
	.align		4
        /*0010*/ 	.word	0x00000000
	.align		4
        /*0014*/ 	.word	0xfffffffd
	.align		4
        /*0018*/ 	.word	0x00000000
	.align		4
        /*001c*/ 	.word	0xfffffffc


//--------------------- .text._Z16MergeTiledKernelPiiS_iS_i --------------------------
	.section	.text._Z16MergeTiledKernelPiiS_iS_i,"ax",@progbits
	.align	128
        .global         _Z16MergeTiledKernelPiiS_iS_i
        .type           _Z16MergeTiledKernelPiiS_iS_i,@function
        .size           _Z16MergeTiledKernelPiiS_iS_i,(.L_x_55 - _Z16MergeTiledKernelPiiS_iS_i)
        .other          _Z16MergeTiledKernelPiiS_iS_i,@"STO_CUDA_ENTRY STV_DEFAULT"
_Z16MergeTiledKernelPiiS_iS_i:
.text._Z16MergeTiledKernelPiiS_iS_i:
[----:B------:R-:W-:Y:S08]  /*0000*/  LDC R1, c[0x0][0x37c] ;  /* 0x0000df00ff017b82 */ /* 0x000ff00000000800 */
[----:B------:R-:W0:Y:S01]  /*0010*/  LDC R9, c[0x0][0x370] ;  /* 0x0000dc00ff097b82 */ /* 0x000e220000000800 */
[----:B------:R-:W1:Y:S07]  /*0020*/  LDCU UR6, c[0x0][0x398] ;  /* 0x00007300ff0677ac */ /* 0x000e6e0008000800 */
[----:B------:R-:W1:Y:S01]  /*0030*/  LDC R2, c[0x0][0x388] ;  /* 0x0000e200ff027b82 */ /* 0x000e620000000800 */
[----:B0-----:R-:W-:-:S02]  /*0040*/  IABS R8, R9 ;  /* 0x0000000900087213 */ /* 0x001fc40000000000 */
[----:B------:R-:W-:Y:S02]  /*0050*/  IABS R10, R9 ;  /* 0x00000009000a7213 */ /* 0x000fe40000000000 */
[----:B------:R-:W0:Y:S01]  /*0060*/  I2F.RP R3, R8 ;  /* 0x0000000800037306 */ /* 0x000e220000209400 */
[----:B-1----:R-:W-:-:S05]  /*0070*/  VIADD R0, R2, UR6 ;  /* 0x0000000602007c36 */ /* 0x002fca0008000000 */
[----:B------:R-:W-:Y:S02]  /*0080*/  IABS R6, R0 ;  /* 0x0000000000067213 */ /* 0x000fe40000000000 */
[----:B------:R-:W-:Y:S01]  /*0090*/  ISETP.GE.AND P2, PT, R0, RZ, PT ;  /* 0x000000ff0000720c */ /* 0x000fe20003f46270 */
[----:B0-----:R-:W0:Y:S02]  /*00a0*/  MUFU.RCP R3, R3 ;  /* 0x0000000300037308 */ /* 0x001e240000001000 */
[----:B0-----:R-:W-:Y:S02]  /*00b0*/  VIADD R4, R3, 0xffffffe ;  /* 0x0ffffffe03047836 */ /* 0x001fe40000000000 */
[----:B------:R-:W-:-:S04]  /*00c0*/  IMAD.MOV R3, RZ, RZ, -R10 ;  /* 0x000000ffff037224 */ /* 0x000fc800078e0a0a */
[----:B------:R0:W1:Y:S02]  /*00d0*/  F2I.FTZ.U32.TRUNC.NTZ R5, R4 ;  /* 0x0000000400057305 */ /* 0x000064000021f000 */
[----:B0-----:R-:W-:Y:S02]  /*00e0*/  IMAD.MOV.U32 R4, RZ, RZ, RZ ;  /* 0x000000ffff047224 */ /* 0x001fe400078e00ff */
[----:B-1----:R-:W-:-:S04]  /*00f0*/  IMAD.MOV R7, RZ, RZ, -R5 ;  /* 0x000000ffff077224 */ /* 0x002fc800078e0a05 */
[----:B------:R-:W-:-:S04]  /*0100*/  IMAD R7, R7, R8, RZ ;  /* 0x0000000807077224 */ /* 0x000fc800078e02ff */
[----:B------:R-:W-:-:S04]  /*0110*/  IMAD.HI.U32 R5, R5, R7, R4 ;  /* 0x0000000705057227 */ /* 0x000fc800078e0004 */
[----:B------:R-:W-:Y:S01]  /*0120*/  IMAD.MOV.U32 R4, RZ, RZ, R6 ;  /* 0x000000ffff047224 */ /* 0x000fe200078e0006 */
[----:B------:R-:W-:-:S03]  /*0130*/  LOP3.LUT R6, RZ, R9, RZ, 0x33, !PT ;  /* 0x00000009ff067212 */ /* 0x000fc600078e33ff */
[----:B------:R-:W-:-:S04]  /*0140*/  IMAD.HI.U32 R5, R5, R4, RZ ;  /* 0x0000000405057227 */ /* 0x000fc800078e00ff */
[----:B------:R-:W-:-:S04]  /*0150*/  IMAD R3, R5, R3, R4 ;  /* 0x0000000305037224 */ /* 0x000fc800078e0204 */
[----:B------:R-:W-:Y:S01]  /*0160*/  IMAD.IADD R4, R3, 0x1, -R8 ;  /* 0x0000000103047824 */ /* 0x000fe200078e0a08 */
[----:B------:R-:W-:-:S04]  /*0170*/  ISETP.GT.U32.AND P0, PT, R8, R3, PT ;  /* 0x000000030800720c */ /* 0x000fc80003f04070 */
[----:B------:R-:W-:-:S04]  /*0180*/  SEL R4, R4, R3, !P0 ;  /* 0x0000000304047207 */ /* 0x000fc80004000000 */
[----:B------:R-:W-:Y:S02]  /*0190*/  ISETP.GT.U32.AND P1, PT, R8, R4, PT ;  /* 0x000000040800720c */ /* 0x000fe40003f24070 */
[----:B------:R-:W-:-:S04]  /*01a0*/  IADD3 R7, PT, PT, R4, -R8, RZ ;  /* 0x8000000804077210 */ /* 0x000fc80007ffe0ff */
[----:B------:R-:W-:Y:S02]  /*01b0*/  SEL R7, R7, R4, !P1 ;  /* 0x0000000407077207 */ /* 0x000fe40004800000 */
[----:B------:R-:W-:-:S03]  /*01c0*/  ISETP.NE.AND P1, PT, R9, RZ, PT ;  /* 0x000000ff0900720c */ /* 0x000fc60003f25270 */
[----:B------:R-:W-:-:S05]  /*01d0*/  @!P2 IMAD.MOV R7, RZ, RZ, -R7 ;  /* 0x000000ffff07a224 */ /* 0x000fca00078e0a07 */
[----:B------:R-:W-:-:S04]  /*01e0*/  SEL R7, R6, R7, !P1 ;  /* 0x0000000706077207 */ /* 0x000fc80004800000 */
[----:B------:R-:W-:-:S13]  /*01f0*/  ISETP.NE.AND P2, PT, R7, RZ, PT ;  /* 0x000000ff0700720c */ /* 0x000fda0003f45270 */
[----:B------:R-:W-:Y:S05]  /*0200*/  @P2 BRA `(.L_x_0) ;  /* 0x0000000000282947 */ /* 0x000fea0003800000 */
[----:B------:R-:W-:Y:S01]  /*0210*/  @!P0 IMAD.IADD R3, R3, 0x1, -R8 ;  /* 0x0000000103038824 */ /* 0x000fe200078e0a08 */
[----:B------:R-:W-:-:S04]  /*0220*/  LOP3.LUT R4, R0, R9, RZ, 0x3c, !PT ;  /* 0x0000000900047212 */ /* 0x000fc800078e3cff */
[----:B------:R-:W-:Y:S02]  /*0230*/  ISETP.GE.U32.AND P2, PT, R3, R8, PT ;  /* 0x000000080300720c */ /* 0x000fe40003f46070 */
[----:B------:R-:W-:Y:S01]  /*0240*/  ISETP.GE.AND P3, PT, R4, RZ, PT ;  /* 0x000000ff0400720c */ /* 0x000fe20003f66270 */
[----:B------:R-:W-:-:S05]  /*0250*/  VIADD R4, R5, 0x1 ;  /* 0x0000000105047836 */ /* 0x000fca0000000000 */
[----:B------:R-:W-:-:S05]  /*0260*/  SEL R5, R4, R5, !P0 ;  /* 0x0000000504057207 */ /* 0x000fca0004000000 */
[----:B------:R-:W-:-:S04]  /*0270*/  @P2 VIADD R5, R5, 0x1 ;  /* 0x0000000105052836 */ /* 0x000fc80000000000 */
[----:B------:R-:W-:-:S05]  /*0280*/  @!P3 IMAD.MOV R5, RZ, RZ, -R5 ;  /* 0x000000ffff05b224 */ /* 0x000fca00078e0a05 */
[----:B------:R-:W-:Y:S01]  /*0290*/  SEL R5, R6, R5, !P1 ;  /* 0x0000000506057207 */ /* 0x000fe20004800000 */
[----:B------:R-:W-:Y:S06]  /*02a0*/  BRA `(.L_x_1) ;  /* 0x0000000000207947 */ /* 0x000fec0003800000 */
.L_x_0:
[----:B------:R-:W-:Y:S01]  /*02b0*/  ISETP.GE.U32.AND P2, PT, R4, R8, PT ;  /* 0x000000080400720c */ /* 0x000fe20003f46070 */
[----:B------:R-:W-:Y:S01]  /*02c0*/  @!P0 VIADD R5, R5, 0x1 ;  /* 0x0000000105058836 */ /* 0x000fe20000000000 */
[----:B------:R-:W-:-:S04]  /*02d0*/  LOP3.LUT R9, R0, R9, RZ, 0x3c, !PT ;  /* 0x0000000900097212 */ /* 0x000fc800078e3cff */
[----:B------:R-:W-:-:S07]  /*02e0*/  ISETP.GE.AND P3, PT, R9, RZ, PT ;  /* 0x000000ff0900720c */ /* 0x000fce0003f66270 */
[----:B------:R-:W-:-:S06]  /*02f0*/  @P2 VIADD R5, R5, 0x1 ;  /* 0x0000000105052836 */ /* 0x000fcc0000000000 */
[----:B------:R-:W-:-:S04]  /*0300*/  @!P3 IADD3 R5, PT, PT, -R5, RZ, RZ ;  /* 0x000000ff0505b210 */ /* 0x000fc80007ffe1ff */
[----:B------:R-:W-:-:S05]  /*0310*/  SEL R5, R6, R5, !P1 ;  /* 0x0000000506057207 */ /* 0x000fca0004800000 */
[----:B------:R-:W-:-:S07]  /*0320*/  VIADD R5, R5, 0x1 ;  /* 0x0000000105057836 */ /* 0x000fce0000000000 */
.L_x_1:
[----:B------:R-:W0:Y:S01]  /*0330*/  S2R R3, SR_TID.X ;  /* 0x0000000000037919 */ /* 0x000e220000002100 */
[----:B------:R-:W1:Y:S01]  /*0340*/  S2UR UR4, SR_CTAID.X ;  /* 0x00000000000479c3 */ /* 0x000e620000002500 */
[----:B------:R-:W2:Y:S01]  /*0350*/  LDCU.64 UR10, c[0x0][0x358] ;  /* 0x00006b00ff0a77ac */ /* 0x000ea20008000a00 */
[----:B------:R-:W-:Y:S01]  /*0360*/  BSSY.RECONVERGENT B0, `(.L_x_2) ;  /* 0x0000065000007945 */ /* 0x000fe20003800200 */
[----:B0-----:R-:W-:Y:S01]  /*0370*/  ISETP.NE.AND P0, PT, R3, RZ, PT ;  /* 0x000000ff0300720c */ /* 0x001fe20003f05270 */
[----:B-1----:R-:W-:-:S05]  /*0380*/  IMAD R3, R5, UR4, RZ ;  /* 0x0000000405037c24 */ /* 0x002fca000f8e02ff */
[----:B------:R-:W-:-:S07]  /*0390*/  VIADDMNMX.U32 R0, R3, R5, R0, PT ;  /* 0x0000000503007246 */ /* 0x000fce0003800000 */
[----:B--2---:R-:W-:Y:S05]  /*03a0*/  @P0 BRA `(.L_x_3) ;  /* 0x0000000400800947 */ /* 0x004fea0003800000 */
[----:B------:R-:W0:Y:S01]  /*03b0*/  LDC R11, c[0x0][0x398] ;  /* 0x0000e600ff0b7b82 */ /* 0x000e220000000800 */
[C---:B------:R-:W-:Y:S01]  /*03c0*/  VIADD R10, R3.reuse, -UR6 ;  /* 0x80000006030a7c36 */ /* 0x040fe20008000000 */
[C---:B------:R-:W-:Y:S01]  /*03d0*/  ISETP.GE.AND P0, PT, R3.reuse, UR6, PT ;  /* 0x0000000603007c0c */ /* 0x040fe2000bf06270 */
[C---:B------:R-:W-:Y:S01]  /*03e0*/  IMAD.IADD R8, R3.reuse, 0x1, -R2 ;  /* 0x0000000103087824 */ /* 0x040fe200078e0a02 */
[CC--:B------:R-:W-:Y:S02]  /*03f0*/  VIMNMX R16, PT, PT, R3.reuse, R2.reuse, PT ;  /* 0x0000000203107248 */ /* 0x0c0fe40003fe0100 */
[C---:B------:R-:W-:Y:S02]  /*0400*/  ISETP.GE.AND P1, PT, R3.reuse, R2, PT ;  /* 0x000000020300720c */ /* 0x040fe40003f26270 */
[----:B------:R-:W1:Y:S01]  /*0410*/  LDC R9, c[0x0][0x388] ;  /* 0x0000e200ff097b82 */ /* 0x000e620000000800 */
[----:B------:R-:W-:Y:S01]  /*0420*/  SEL R19, R10, RZ, P0 ;  /* 0x000000ff0a137207 */ /* 0x000fe20000000000 */
[----:B------:R-:W-:Y:S01]  /*0430*/  IMAD.IADD R10, R3, 0x1, -R16 ;  /* 0x00000001030a7824 */ /* 0x000fe200078e0a10 */
[----:B------:R-:W-:-:S05]  /*0440*/  SEL R8, R8, RZ, P1 ;  /* 0x000000ff08087207 */ /* 0x000fca0000800000 */
[----:B------:R-:W2:Y:S08]  /*0450*/  LDC.64 R4, c[0x0][0x380] ;  /* 0x0000e000ff047b82 */ /* 0x000eb00000000a00 */
[----:B------:R-:W3:Y:S02]  /*0460*/  LDC.64 R6, c[0x0][0x390] ;  /* 0x0000e400ff067b82 */ /* 0x000ee40000000a00 */
.L_x_5:
[----:B0-----:R-:W-:Y:S01]  /*0470*/  ISETP.GE.AND P0, PT, R10, R11, PT ;  /* 0x0000000b0a00720c */ /* 0x001fe20003f06270 */
[----:B------:R-:W-:Y:S02]  /*0480*/  IMAD.MOV.U32 R2, RZ, RZ, R16 ;  /* 0x000000ffff027224 */ /* 0x000fe400078e0010 */
[----:B------:R-:W-:Y:S01]  /*0490*/  IMAD.MOV.U32 R17, RZ, RZ, R10 ;  /* 0x000000ffff117224 */ /* 0x000fe200078e000a */
[----:B------:R-:W-:-:S13]  /*04a0*/  ISETP.LT.OR P0, PT, R16, 0x1, P0 ;  /* 0x000000011000780c */ /* 0x000fda0000701670 */
[----:B------:R-:W-:Y:S05]  /*04b0*/  @P0 BRA `(.L_x_4) ;  /* 0x0000000000300947 */ /* 0x000fea0003800000 */
[----:B------:R-:W-:Y:S02]  /*04c0*/  VIADD R15, R16, 0xffffffff ;  /* 0xffffffff100f7836 */ /* 0x000fe40000000000 */
[----:B---3--:R-:W-:-:S04]  /*04d0*/  IMAD.WIDE R12, R10, 0x4, R6 ;  /* 0x000000040a0c7825 */ /* 0x008fc800078e0206 */
[----:B--2---:R-:W-:Y:S02]  /*04e0*/  IMAD.WIDE.U32 R14, R15, 0x4, R4 ;  /* 0x000000040f0e7825 */ /* 0x004fe400078e0004 */
[----:B------:R-:W2:Y:S04]  /*04f0*/  LDG.E R13, desc[UR10][R12.64] ;  /* 0x0000000a0c0d7981 */ /* 0x000ea8000c1e1900 */
[----:B------:R-:W2:Y:S02]  /*0500*/  LDG.E R14, desc[UR10][R14.64] ;  /* 0x0000000a0e0e7981 */ /* 0x000ea4000c1e1900 */
[----:B--2---:R-:W-:-:S13]  /*0510*/  ISETP.GT.AND P0, PT, R14, R13, PT ;  /* 0x0000000d0e00720c */ /* 0x004fda0003f04270 */
[----:B------:R-:W-:Y:S02]  /*0520*/  @P0 IADD3 R18, PT, PT, R16, 0x1, -R19 ;  /* 0x0000000110120810 */ /* 0x000fe40007ffe813 */
[----:B------:R-:W-:Y:S02]  /*0530*/  @P0 MOV R8, R17 ;  /* 0x0000001100080202 */ /* 0x000fe40000000f00 */
[----:B------:R-:W-:-:S05]  /*0540*/  @P0 SHF.R.S32.HI R21, RZ, 0x1, R18 ;  /* 0x00000001ff150819 */ /* 0x000fca0000011412 */
[----:B------:R-:W-:Y:S02]  /*0550*/  @P0 IMAD.IADD R10, R21, 0x1, R10 ;  /* 0x00000001150a0824 */ /* 0x000fe400078e020a */
[----:B------:R-:W-:Y:S01]  /*0560*/  @P0 IMAD.IADD R16, R16, 0x1, -R21 ;  /* 0x0000000110100824 */ /* 0x000fe200078e0a15 */
[----:B------:R-:W-:Y:S06]  /*0570*/  @P0 BRA `(.L_x_5) ;  /* 0xfffffffc00bc0947 */ /* 0x000fec000383ffff */
.L_x_4:
[----:B------:R-:W-:-:S04]  /*0580*/  ISETP.GE.AND P0, PT, R17, 0x1, PT ;  /* 0x000000011100780c */ /* 0x000fc80003f06270 */
[----:B-1----:R-:W-:-:S13]  /*0590*/  ISETP.GE.OR P0, PT, R2, R9, !P0 ;  /* 0x000000090200720c */ /* 0x002fda0004706670 */
[----:B------:R-:W-:Y:S05]  /*05a0*/  @P0 BRA `(.L_x_6) ;  /* 0x0000000000300947 */ /* 0x000fea0003800000 */
[----:B------:R-:W-:Y:S02]  /*05b0*/  VIADD R13, R17, 0xffffffff ;  /* 0xffffffff110d7836 */ /* 0x000fe40000000000 */
[----:B--2---:R-:W-:-:S04]  /*05c0*/  IMAD.WIDE R14, R2, 0x4, R4 ;  /* 0x00000004020e7825 */ /* 0x004fc800078e0204 */
[----:B---3--:R-:W-:Y:S02]  /*05d0*/  IMAD.WIDE.U32 R12, R13, 0x4, R6 ;  /* 0x000000040d0c7825 */ /* 0x008fe400078e0006 */
[----:B------:R-:W2:Y:S04]  /*05e0*/  LDG.E R15, desc[UR10][R14.64] ;  /* 0x0000000a0e0f7981 */ /* 0x000ea8000c1e1900 */
[----:B------:R-:W2:Y:S02]  /*05f0*/  LDG.E R12, desc[UR10][R12.64] ;  /* 0x0000000a0c0c7981 */ /* 0x000ea4000c1e1900 */
[----:B--2---:R-:W-:-:S13]  /*0600*/  ISETP.GE.AND P0, PT, R12, R15, PT ;  /* 0x0000000f0c00720c */ /* 0x004fda0003f06270 */
[----:B------:R-:W-:Y:S01]  /*0610*/  @P0 IADD3 R10, PT, PT, R17, 0x1, -R8 ;  /* 0x00000001110a0810 */ /* 0x000fe20007ffe808 */
[----:B------:R-:W-:-:S03]  /*0620*/  @P0 IMAD.MOV.U32 R19, RZ, RZ, R2 ;  /* 0x000000ffff130224 */ /* 0x000fc600078e0002 */
[----:B------:R-:W-:-:S05]  /*0630*/  @P0 SHF.R.S32.HI R16, RZ, 0x1, R10 ;  /* 0x00000001ff100819 */ /* 0x000fca000001140a */
[----:B------:R-:W-:Y:S02]  /*0640*/  @P0 IMAD.IADD R10, R17, 0x1, -R16 ;  /* 0x00000001110a0824 */ /* 0x000fe400078e0a10 */
[----:B------:R-:W-:Y:S01]  /*0650*/  @P0 IMAD.IADD R16, R16, 0x1, R2 ;  /* 0x0000000110100824 */ /* 0x000fe200078e0202 */
[----:B------:R-:W-:Y:S06]  /*0660*/  @P0 BRA `(.L_x_5) ;  /* 0xfffffffc00800947 */ /* 0x000fec000383ffff */
.L_x_6:
[----:B------:R-:W0:Y:S01]  /*0670*/  S2UR UR5, SR_CgaCtaId ;  /* 0x00000000000579c3 */ /* 0x000e220000008800 */
[----:B------:R-:W-:Y:S01]  /*0680*/  UMOV UR4, 0x400 ;  /* 0x0000040000047882 */ /* 0x000fe20000000000 */
[C---:B------:R-:W-:Y:S01]  /*0690*/  ISETP.GE.AND P0, PT, R0.reuse, R11, PT ;  /* 0x0000000b0000720c */ /* 0x040fe20003f06270 */
[C---:B------:R-:W-:Y:S01]  /*06a0*/  IMAD.IADD R11, R0.reuse, 0x1, -R11 ;  /* 0x00000001000b7824 */ /* 0x040fe200078e0a0b */
[CC--:B------:R-:W-:Y:S02]  /*06b0*/  VIMNMX R17, PT, PT, R0.reuse, R9.reuse, PT ;  /* 0x0000000900117248 */ /* 0x0c0fe40003fe0100 */
[CC--:B------:R-:W-:Y:S02]  /*06c0*/  ISETP.GE.AND P1, PT, R0.reuse, R9.reuse, PT ;  /* 0x000000090000720c */ /* 0x0c0fe40003f26270 */
[----:B------:R-:W1:Y:S01]  /*06d0*/  LDC R10, c[0x0][0x398] ;  /* 0x0000e600ff0a7b82 */ /* 0x000e620000000800 */
[C---:B------:R-:W-:Y:S01]  /*06e0*/  IADD3 R13, PT, PT, R0.reuse, -R9, RZ ;  /* 0x80000009000d7210 */ /* 0x040fe20007ffe0ff */
[----:B------:R-:W-:Y:S01]  /*06f0*/  IMAD.IADD R19, R0, 0x1, -R17 ;  /* 0x0000000100137824 */ /* 0x000fe200078e0a11 */
[----:B------:R-:W-:-:S02]  /*0700*/  SEL R16, R11, RZ, P0 ;  /* 0x000000ff0b107207 */ /* 0x000fc40000000000 */
[----:B------:R-:W-:-:S03]  /*0710*/  SEL R13, R13, RZ, P1 ;  /* 0x000000ff0d0d7207 */ /* 0x000fc60000800000 */
[----:B------:R-:W4:Y:S01]  /*0720*/  LDC R12, c[0x0][0x388] ;  /* 0x0000e200ff0c7b82 */ /* 0x000f220000000800 */
[----:B0-----:R-:W-:-:S07]  /*0730*/  ULEA UR4, UR5, UR4, 0x18 ;  /* 0x0000000405047291 */ /* 0x001fce000f8ec0ff */
[----:B--2---:R-:W0:Y:S02]  /*0740*/  LDC.64 R4, c[0x0][0x380] ;  /* 0x0000e000ff047b82 */ /* 0x004e240000000a00 */
[----:B------:R2:W-:Y:S06]  /*0750*/  STS [UR4], R2 ;  /* 0x00000002ff007988 */ /* 0x0005ec0008000804 */
[----:B---3--:R-:W3:Y:S02]  /*0760*/  LDC.64 R6, c[0x0][0x390] ;  /* 0x0000e400ff067b82 */ /* 0x008ee40000000a00 */
.L_x_8:
[----:B-1----:R-:W-:Y:S01]  /*0770*/  ISETP.GE.AND P0, PT, R19, R10, PT ;  /* 0x0000000a1300720c */ /* 0x002fe20003f06270 */
[----:B------:R-:W-:Y:S02]  /*0780*/  IMAD.MOV.U32 R11, RZ, RZ, R17 ;  /* 0x000000ffff0b7224 */ /* 0x000fe400078e0011 */
[----:B--2---:R-:W-:Y:S01]  /*0790*/  IMAD.MOV.U32 R2, RZ, RZ, R19 ;  /* 0x000000ffff027224 */ /* 0x004fe200078e0013 */
[----:B------:R-:W-:-:S13]  /*07a0*/  ISETP.LT.OR P0, PT, R17, 0x1, P0 ;  /* 0x000000011100780c */ /* 0x000fda0000701670 */
[----:B------:R-:W-:Y:S05]  /*07b0*/  @P0 BRA `(.L_x_7) ;  /* 0x0000000000300947 */ /* 0x000fea0003800000 */
[----:B------:R-:W-:Y:S02]  /*07c0*/  VIADD R15, R17, 0xffffffff ;  /* 0xffffffff110f7836 */ /* 0x000fe40000000000 */
[----:B---3--:R-:W-:-:S04]  /*07d0*/  IMAD.WIDE R8, R19, 0x4, R6 ;  /* 0x0000000413087825 */ /* 0x008fc800078e0206 */
[----:B0-----:R-:W-:Y:S02]  /*07e0*/  IMAD.WIDE.U32 R14, R15, 0x4, R4 ;  /* 0x000000040f0e7825 */ /* 0x001fe400078e0004 */
[----:B------:R-:W2:Y:S04]  /*07f0*/  LDG.E R9, desc[UR10][R8.64] ;  /* 0x0000000a08097981 */ /* 0x000ea8000c1e1900 */
[----:B------:R-:W2:Y:S02]  /*0800*/  LDG.E R14, desc[UR10][R14.64] ;  /* 0x0000000a0e0e7981 */ /* 0x000ea4000c1e1900 */
[----:B--2---:R-:W-:-:S13]  /*0810*/  ISETP.GT.AND P0, PT, R14, R9, PT ;  /* 0x000000090e00720c */ /* 0x004fda0003f04270 */
[----:B------:R-:W-:Y:S01]  /*0820*/  @P0 IADD3 R18, PT, PT, R17, 0x1, -R16 ;  /* 0x0000000111120810 */ /* 0x000fe20007ffe810 */
[----:B------:R-:W-:-:S03]  /*0830*/  @P0 IMAD.MOV.U32 R13, RZ, RZ, R2 ;  /* 0x000000ffff0d0224 */ /* 0x000fc600078e0002 */
[----:B------:R-:W-:-:S05]  /*0840*/  @P0 SHF.R.S32.HI R18, RZ, 0x1, R18 ;  /* 0x00000001ff120819 */ /* 0x000fca0000011412 */
[----:B------:R-:W-:Y:S02]  /*0850*/  @P0 IMAD.IADD R19, R18, 0x1, R19 ;  /* 0x0000000112130824 */ /* 0x000fe400078e0213 */
[----:B------:R-:W-:Y:S01]  /*0860*/  @P0 IMAD.IADD R17, R17, 0x1, -R18 ;  /* 0x0000000111110824 */ /* 0x000fe200078e0a12 */
[----:B------:R-:W-:Y:S06]  /*0870*/  @P0 BRA `(.L_x_8) ;  /* 0xfffffffc00bc0947 */ /* 0x000fec000383ffff */
.L_x_7:
[----:B------:R-:W-:-:S04]  /*0880*/  ISETP.GE.AND P0, PT, R2, 0x1, PT ;  /* 0x000000010200780c */ /* 0x000fc80003f06270 */
[----:B----4-:R-:W-:-:S13]  /*0890*/  ISETP.GE.OR P0, PT, R11, R12, !P0 ;  /* 0x0000000c0b00720c */ /* 0x010fda0004706670 */
[----:B------:R-:W-:Y:S05]  /*08a0*/  @P0 BRA `(.L_x_9) ;  /* 0x0000000000300947 */ /* 0x000fea0003800000 */
[----:B------:R-:W-:Y:S01]  /*08b0*/  IADD3 R9, PT, PT, R2, -0x1, RZ ;  /* 0xffffffff02097810 */ /* 0x000fe20007ffe0ff */
[----:B0-----:R-:W-:-:S04]  /*08c0*/  IMAD.WIDE R14, R11, 0x4, R4 ;  /* 0x000000040b0e7825 */ /* 0x001fc800078e0204 */
[----:B---3--:R-:W-:Y:S02]  /*08d0*/  IMAD.WIDE.U32 R8, R9, 0x4, R6 ;  /* 0x0000000409087825 */ /* 0x008fe400078e0006 */
[----:B------:R-:W2:Y:S04]  /*08e0*/  LDG.E R15, desc[UR10][R14.64] ;  /* 0x0000000a0e0f7981 */ /* 0x000ea8000c1e1900 */
[----:B------:R-:W2:Y:S02]  /*08f0*/  LDG.E R8, desc[UR10][R8.64] ;  /* 0x0000000a08087981 */ /* 0x000ea4000c1e1900 */
[----:B--2---:R-:W-:-:S13]  /*0900*/  ISETP.GE.AND P0, PT, R8, R15, PT ;  /* 0x0000000f0800720c */ /* 0x004fda0003f06270 */
[----:B------:R-:W-:-:S04]  /*0910*/  @P0 IADD3 R16, PT, PT, R2, 0x1, -R13 ;  /* 0x0000000102100810 */ /* 0x000fc80007ffe80d */
[----:B------:R-:W-:Y:S01]  /*0920*/  @P0 SHF.R.S32.HI R17, RZ, 0x1, R16 ;  /* 0x00000001ff110819 */ /* 0x000fe20000011410 */
[----:B------:R-:W-:-:S04]  /*0930*/  @P0 IMAD.MOV.U32 R16, RZ, RZ, R11 ;  /* 0x000000ffff100224 */ /* 0x000fc800078e000b */
[----:B------:R-:W-:Y:S02]  /*0940*/  @P0 IMAD.IADD R19, R2, 0x1, -R17 ;  /* 0x0000000102130824 */ /* 0x000fe400078e0a11 */
[----:B------:R-:W-:Y:S01]  /*0950*/  @P0 IMAD.IADD R17, R17, 0x1, R11 ;  /* 0x0000000111110824 */ /* 0x000fe200078e020b */
[----:B------:R-:W-:Y:S06]  /*0960*/  @P0 BRA `(.L_x_8) ;  /* 0xfffffffc00800947 */ /* 0x000fec000383ffff */
.L_x_9:
[----:B------:R-:W1:Y:S01]  /*0970*/  S2UR UR5, SR_CgaCtaId ;  /* 0x00000000000579c3 */ /* 0x000e620000008800 */
[----:B------:R-:W-:Y:S02]  /*0980*/  UMOV UR4, 0x400 ;  /* 0x0000040000047882 */ /* 0x000fe40000000000 */
[----:B-1----:R-:W-:-:S09]  /*0990*/  ULEA UR4, UR5, UR4, 0x18 ;  /* 0x0000000405047291 */ /* 0x002fd2000f8ec0ff */
[----:B------:R1:W-:Y:S03]  /*09a0*/  STS [UR4+0x4], R11 ;  /* 0x0000040bff007988 */ /* 0x0003e60008000804 */
.L_x_3:
[----:B------:R-:W-:Y:S05]  /*09b0*/  BSYNC.RECONVERGENT B0 ;  /* 0x0000000000007941 */ /* 0x000fea0003800200 */
.L_x_2:
[----:B------:R-:W2:Y:S01]  /*09c0*/  LDC R13, c[0x0][0x3a8] ;  /* 0x0000ea00ff0d7b82 */ /* 0x000ea20000000800 */
[----:B------:R-:W-:Y:S01]  /*09d0*/  IMAD.IADD R2, R0, 0x1, -R3 ;  /* 0x0000000100027824 */ /* 0x000fe200078e0a03 */
[----:B------:R-:W-:-:S06]  /*09e0*/  UMOV UR4, 0x400 ;  /* 0x0000040000047882 */ /* 0x000fcc0000000000 */
[----:B------:R-:W-:Y:S01]  /*09f0*/  BAR.SYNC.DEFER_BLOCKING 0x0 ;  /* 0x0000000000007b1d */ /* 0x000fe20000010000 */
[----:B------:R-:W-:-:S07]  /*0a00*/  ISETP.GE.AND P2, PT, R2, RZ, PT ;  /* 0x000000ff0200720c */ /* 0x000fce0003f46270 */
[----:B------:R-:W4:Y:S01]  /*0a10*/  S2UR UR5, SR_CgaCtaId ;  /* 0x00000000000579c3 */ /* 0x000f220000008800 */
[----:B--2---:R-:W-:-:S04]  /*0a20*/  IABS R9, R13 ;  /* 0x0000000d00097213 */ /* 0x004fc80000000000 */
[----:B---3--:R-:W2:Y:S01]  /*0a30*/  I2F.RP R6, R9 ;  /* 0x0000000900067306 */ /* 0x008ea20000209400 */
[----:B----4-:R-:W-:-:S09]  /*0a40*/  ULEA UR4, UR5, UR4, 0x18 ;  /* 0x0000000405047291 */ /* 0x010fd2000f8ec0ff */
[----:B-1----:R-:W1:Y:S01]  /*0a50*/  LDS.64 R10, [UR4] ;  /* 0x00000004ff0a7984 */ /* 0x002e620008000a00 */
[----:B--2---:R-:W0:Y:S02]  /*0a60*/  MUFU.RCP R6, R6 ;  /* 0x0000000600067308 */ /* 0x004e240000001000 */
[----:B0-----:R-:W-:Y:S01]  /*0a70*/  VIADD R4, R6, 0xffffffe ;  /* 0x0ffffffe06047836 */ /* 0x001fe20000000000 */
[----:B------:R-:W-:-:S05]  /*0a80*/  LOP3.LUT R6, RZ, R13, RZ, 0x33, !PT ;  /* 0x0000000dff067212 */ /* 0x000fca00078e33ff */
[----:B------:R0:W2:Y:S02]  /*0a90*/  F2I.FTZ.U32.TRUNC.NTZ R5, R4 ;  /* 0x0000000400057305 */ /* 0x0000a4000021f000 */
[----:B0-----:R-:W-:Y:S02]  /*0aa0*/  HFMA2 R4, -RZ, RZ, 0, 0 ;  /* 0x00000000ff047431 */ /* 0x001fe400000001ff */
[----:B--2---:R-:W-:-:S04]  /*0ab0*/  IMAD.MOV R8, RZ, RZ, -R5 ;  /* 0x000000ffff087224 */ /* 0x004fc800078e0a05 */
[----:B------:R-:W-:Y:S01]  /*0ac0*/  IMAD R7, R8, R9, RZ ;  /* 0x0000000908077224 */ /* 0x000fe200078e02ff */
[----:B------:R-:W-:-:S03]  /*0ad0*/  IABS R8, R2 ;  /* 0x0000000200087213 */ /* 0x000fc60000000000 */
[----:B------:R-:W-:-:S06]  /*0ae0*/  IMAD.HI.U32 R5, R5, R7, R4 ;  /* 0x0000000705057227 */ /* 0x000fcc00078e0004 */
[----:B------:R-:W-:-:S04]  /*0af0*/  IMAD.HI.U32 R5, R5, R8, RZ ;  /* 0x0000000805057227 */ /* 0x000fc800078e00ff */
[----:B------:R-:W-:-:S04]  /*0b00*/  IMAD.MOV R12, RZ, RZ, -R5 ;  /* 0x000000ffff0c7224 */ /* 0x000fc800078e0a05 */
[C---:B------:R-:W-:Y:S01]  /*0b10*/  IMAD R4, R9.reuse, R12, R8 ;  /* 0x0000000c09047224 */ /* 0x040fe200078e0208 */
[----:B------:R-:W-:Y:S04]  /*0b20*/  BAR.SYNC.DEFER_BLOCKING 0x0 ;  /* 0x0000000000007b1d */ /* 0x000fe80000010000 */
[----:B------:R-:W-:-:S13]  /*0b30*/  ISETP.GT.U32.AND P0, PT, R9, R4, PT ;  /* 0x000000040900720c */ /* 0x000fda0003f04070 */
[----:B------:R-:W-:-:S04]  /*0b40*/  @!P0 IMAD.IADD R4, R4, 0x1, -R9 ;  /* 0x0000000104048824 */ /* 0x000fc800078e0a09 */
[----:B------:R-:W-:Y:S01]  /*0b50*/  IMAD.IADD R7, R4, 0x1, -R9 ;  /* 0x0000000104077824 */ /* 0x000fe200078e0a09 */
[----:B------:R-:W-:-:S04]  /*0b60*/  ISETP.GT.U32.AND P1, PT, R9, R4, PT ;  /* 0x000000040900720c */ /* 0x000fc80003f24070 */
[----:B------:R-:W-:Y:S02]  /*0b70*/  SEL R7, R7, R4, !P1 ;  /* 0x0000000407077207 */ /* 0x000fe40004800000 */
[----:B------:R-:W-:-:S03]  /*0b80*/  ISETP.NE.AND P1, PT, R13, RZ, PT ;  /* 0x000000ff0d00720c */ /* 0x000fc60003f25270 */
[----:B------:R-:W-:-:S05]  /*0b90*/  @!P2 IMAD.MOV R7, RZ, RZ, -R7 ;  /* 0x000000ffff07a224 */ /* 0x000fca00078e0a07 */
[----:B------:R-:W-:-:S04]  /*0ba0*/  SEL R7, R6, R7, !P1 ;  /* 0x0000000706077207 */ /* 0x000fc80004800000 */
[----:B------:R-:W-:-:S13]  /*0bb0*/  ISETP.NE.AND P2, PT, R7, RZ, PT ;  /* 0x000000ff0700720c */ /* 0x000fda0003f45270 */
[----:B-1----:R-:W-:Y:S05]  /*0bc0*/  @P2 BRA `(.L_x_10) ;  /* 0x00000000002c2947 */ /* 0x002fea0003800000 */
[----:B------:R-:W-:Y:S01]  /*0bd0*/  IMAD R8, R9, R12, R8 ;  /* 0x0000000c09087224 */ /* 0x000fe200078e0208 */
[----:B------:R-:W-:-:S03]  /*0be0*/  LOP3.LUT R4, R2, R13, RZ, 0x3c, !PT ;  /* 0x0000000d02047212 */ /* 0x000fc600078e3cff */
[----:B------:R-:W-:Y:S01]  /*0bf0*/  @!P0 IMAD.IADD R8, R8, 0x1, -R9 ;  /* 0x0000000108088824 */ /* 0x000fe200078e0a09 */
[----:B------:R-:W-:Y:S01]  /*0c00*/  ISETP.GE.AND P3, PT, R4, RZ, PT ;  /* 0x000000ff0400720c */ /* 0x000fe20003f66270 */
[----:B------:R-:W-:-:S03]  /*0c10*/  VIADD R4, R5, 0x1 ;  /* 0x0000000105047836 */ /* 0x000fc60000000000 */
[----:B------:R-:W-:Y:S02]  /*0c20*/  ISETP.GE.U32.AND P2, PT, R8, R9, PT ;  /* 0x000000090800720c */ /* 0x000fe40003f46070 */
[----:B------:R-:W-:-:S11]  /*0c30*/  SEL R5, R4, R5, !P0 ;  /* 0x0000000504057207 */ /* 0x000fd60004000000 */
[----:B------:R-:W-:-:S05]  /*0c40*/  @P2 IADD3 R5, PT, PT, R5, 0x1, RZ ;  /* 0x0000000105052810 */ /* 0x000fca0007ffe0ff */
[----:B------:R-:W-:-:S05]  /*0c50*/  @!P3 IMAD.MOV R5, RZ, RZ, -R5 ;  /* 0x000000ffff05b224 */ /* 0x000fca00078e0a05 */
[----:B------:R-:W-:Y:S01]  /*0c60*/  SEL R4, R6, R5, !P1 ;  /* 0x0000000506047207 */ /* 0x000fe20004800000 */
[----:B------:R-:W-:Y:S06]  /*0c70*/  BRA `(.L_x_11) ;  /* 0x0000000000207947 */ /* 0x000fec0003800000 */
.L_x_10:
[----:B------:R-:W-:Y:S01]  /*0c80*/  ISETP.GE.U32.AND P2, PT, R4, R9, PT ;  /* 0x000000090400720c */ /* 0x000fe20003f46070 */
[----:B------:R-:W-:Y:S01]  /*0c90*/  @!P0 VIADD R5, R5, 0x1 ;  /* 0x0000000105058836 */ /* 0x000fe20000000000 */
[----:B------:R-:W-:-:S04]  /*0ca0*/  LOP3.LUT R13, R2, R13, RZ, 0x3c, !PT ;  /* 0x0000000d020d7212 */ /* 0x000fc800078e3cff */
[----:B------:R-:W-:-:S07]  /*0cb0*/  ISETP.GE.AND P3, PT, R13, RZ, PT ;  /* 0x000000ff0d00720c */ /* 0x000fce0003f66270 */
[----:B------:R-:W-:-:S06]  /*0cc0*/  @P2 VIADD R5, R5, 0x1 ;  /* 0x0000000105052836 */ /* 0x000fcc0000000000 */
[----:B------:R-:W-:-:S05]  /*0cd0*/  @!P3 IMAD.MOV R5, RZ, RZ, -R5 ;  /* 0x000000ffff05b224 */ /* 0x000fca00078e0a05 */
[----:B------:R-:W-:-:S05]  /*0ce0*/  SEL R4, R6, R5, !P1 ;  /* 0x0000000506047207 */ /* 0x000fca0004800000 */
[----:B------:R-:W-:-:S07]  /*0cf0*/  VIADD R4, R4, 0x1 ;  /* 0x0000000104047836 */ /* 0x000fce0000000000 */
.L_x_11:
[----:B------:R-:W-:-:S13]  /*0d00*/  ISETP.GE.AND P0, PT, R4, 0x1, PT ;  /* 0x000000010400780c */ /* 0x000fda0003f06270 */
[----:B------:R-:W-:Y:S05]  /*0d10*/  @!P0 EXIT ;  /* 0x000000000000894d */ /* 0x000fea0003800000 */
[----:B------:R-:W-:Y:S01]  /*0d20*/  CS2R R6, SRZ ;  /* 0x0000000000067805 */ /* 0x000fe2000001ff00 */
[----:B------:R-:W-:Y:S01]  /*0d30*/  IMAD.MOV.U32 R5, RZ, RZ, RZ ;  /* 0x000000ffff057224 */ /* 0x000fe200078e00ff */
[----:B------:R-:W0:Y:S01]  /*0d40*/  LDCU UR8, c[0x0][0x360] ;  /* 0x00006c00ff0877ac */ /* 0x000e220008000800 */
[----:B------:R-:W-:-:S05]  /*0d50*/  UMOV UR4, URZ ;  /* 0x000000ff00047c82 */ /* 0x000fca0008000000 */
.L_x_53:
[----:B0-----:R-:W1:Y:S01]  /*0d60*/  LDC R16, c[0x0][0x3a8] ;  /* 0x0000ea00ff107b82 */ /* 0x001e620000000800 */
[----:B------:R-:W-:Y:S01]  /*0d70*/  IADD3 R18, PT, PT, R3, -R10, RZ ;  /* 0x8000000a03127210 */ /* 0x000fe20007ffe0ff */
[----:B------:R-:W-:Y:S01]  /*0d80*/  IMAD.IADD R9, R2, 0x1, -R6 ;  /* 0x0000000102097824 */ /* 0x000fe200078e0a06 */
[----:B------:R-:W-:Y:S01]  /*0d90*/  UIADD3 UR4, UPT, UPT, UR4, 0x1, URZ ;  /* 0x0000000104047890 */ /* 0x000fe2000fffe0ff */
[----:B------:R-:W-:Y:S02]  /*0da0*/  IMAD.IADD R8, R10, 0x1, R5 ;  /* 0x000000010a087824 */ /* 0x000fe400078e0205 */
[----:B------:R-:W-:Y:S02]  /*0db0*/  IMAD.IADD R7, R18, 0x1, R7 ;  /* 0x0000000112077824 */ /* 0x000fe400078e0207 */
[----:B--2---:R-:W2:Y:S01]  /*0dc0*/  LDC.64 R12, c[0x0][0x380] ;  /* 0x0000e000ff0c7b82 */ /* 0x004ea20000000a00 */
[----:B------:R-:W-:Y:S01]  /*0dd0*/  IMAD.IADD R20, R11, 0x1, -R8 ;  /* 0x000000010b147824 */ /* 0x000fe200078e0a08 */
[----:B------:R-:W-:-:S02]  /*0de0*/  ISETP.NE.AND P1, PT, R4, UR4, PT ;  /* 0x0000000404007c0c */ /* 0x000fc4000bf25270 */
[----:B------:R-:W-:-:S04]  /*0df0*/  IADD3 R22, PT, PT, R0, -R7, -R11 ;  /* 0x8000000700167210 */ /* 0x000fc80007ffe80b */
[----:B------:R-:W3:Y:S01]  /*0e00*/  LDC.64 R14, c[0x0][0x390] ;  /* 0x0000e400ff0e7b82 */ /* 0x000ee20000000a00 */
[----:B-1----:R-:W-:-:S04]  /*0e10*/  VIMNMX R9, PT, PT, R9, R16, PT ;  /* 0x0000001009097248 */ /* 0x002fc80003fe0100 */
[C---:B------:R-:W-:Y:S02]  /*0e20*/  VIMNMX R24, PT, PT, R9.reuse, R20, PT ;  /* 0x0000001409187248 */ /* 0x040fe40003fe0100 */
[----:B------:R-:W-:Y:S01]  /*0e30*/  VIMNMX R26, PT, PT, R9, R22, PT ;  /* 0x00000016091a7248 */ /* 0x000fe20003fe0100 */
[----:B--2---:R-:W-:-:S03]  /*0e40*/  IMAD.WIDE R12, R8, 0x4, R12 ;  /* 0x00000004080c7825 */ /* 0x004fc600078e020c */
[C---:B------:R-:W-:Y:S01]  /*0e50*/  IADD3 R29, PT, PT, R9.reuse, -R26, RZ ;  /* 0x8000001a091d7210 */ /* 0x040fe20007ffe0ff */
[--C-:B------:R-:W-:Y:S02]  /*0e60*/  IMAD.IADD R25, R9, 0x1, -R24.reuse ;  /* 0x0000000109197824 */ /* 0x100fe400078e0a18 */
[----:B------:R-:W-:Y:S02]  /*0e70*/  IMAD.MOV.U32 R27, RZ, RZ, R24 ;  /* 0x000000ffff1b7224 */ /* 0x000fe400078e0018 */
[----:B---3--:R-:W-:-:S04]  /*0e80*/  IMAD.WIDE R14, R7, 0x4, R14 ;  /* 0x00000004070e7825 */ /* 0x008fc800078e020e */
[----:B------:R-:W-:-:S07]  /*0e90*/  IMAD.MOV.U32 R23, RZ, RZ, R25 ;  /* 0x000000ffff177224 */ /* 0x000fce00078e0019 */
.L_x_13:
[----:B------:R-:W-:Y:S01]  /*0ea0*/  ISETP.GE.AND P0, PT, R25, R26, PT ;  /* 0x0000001a1900720c */ /* 0x000fe20003f06270 */
[----:B------:R-:W-:Y:S01]  /*0eb0*/  IMAD.MOV.U32 R28, RZ, RZ, R25 ;  /* 0x000000ffff1c7224 */ /* 0x000fe200078e0019 */
[C---:B------:R-:W-:Y:S01]  /*0ec0*/  ISETP.GE.AND P2, PT, R27.reuse, 0x1, PT ;  /* 0x000000011b00780c */ /* 0x040fe20003f46270 */
[----:B------:R-:W-:Y:S01]  /*0ed0*/  IMAD.MOV.U32 R21, RZ, RZ, R27 ;  /* 0x000000ffff157224 */ /* 0x000fe200078e001b */
[----:B------:R-:W-:-:S13]  /*0ee0*/  ISETP.LT.OR P0, PT, R27, 0x1, P0 ;  /* 0x000000011b00780c */ /* 0x000fda0000701670 */
[----:B------:R-:W-:Y:S05]  /*0ef0*/  @P0 BRA `(.L_x_12) ;  /* 0x0000000000300947 */ /* 0x000fea0003800000 */
[----:B------:R-:W-:Y:S02]  /*0f00*/  VIADD R19, R27, 0xffffffff ;  /* 0xffffffff1b137836 */ /* 0x000fe40000000000 */
[----:B------:R-:W-:-:S04]  /*0f10*/  IMAD.WIDE R16, R25, 0x4, R14 ;  /* 0x0000000419107825 */ /* 0x000fc800078e020e */
[----:B------:R-:W-:Y:S02]  /*0f20*/  IMAD.WIDE.U32 R18, R19, 0x4, R12 ;  /* 0x0000000413127825 */ /* 0x000fe400078e000c */
[----:B------:R-:W2:Y:S04]  /*0f30*/  LDG.E R17, desc[UR10][R16.64] ;  /* 0x0000000a10117981 */ /* 0x000ea8000c1e1900 */
[----:B------:R-:W2:Y:S02]  /*0f40*/  LDG.E R18, desc[UR10][R18.64] ;  /* 0x0000000a12127981 */ /* 0x000ea4000c1e1900 */
[----:B--2---:R-:W-:-:S13]  /*0f50*/  ISETP.GT.AND P0, PT, R18, R17, PT ;  /* 0x000000111200720c */ /* 0x004fda0003f04270 */
[----:B------:R-:W-:-:S04]  /*0f60*/  @P0 IADD3 R16, PT, PT, R27, 0x1, -R29 ;  /* 0x000000011b100810 */ /* 0x000fc80007ffe81d */
[----:B------:R-:W-:Y:S02]  /*0f70*/  @P0 SHF.R.S32.HI R16, RZ, 0x1, R16 ;  /* 0x00000001ff100819 */ /* 0x000fe40000011410 */
[----:B------:R-:W-:-:S03]  /*0f80*/  @P0 MOV R23, R28 ;  /* 0x0000001c00170202 */ /* 0x000fc60000000f00 */
[----:B------:R-:W-:Y:S02]  /*0f90*/  @P0 IMAD.IADD R25, R16, 0x1, R25 ;  /* 0x0000000110190824 */ /* 0x000fe400078e0219 */
[----:B------:R-:W-:Y:S01]  /*0fa0*/  @P0 IMAD.IADD R27, R27, 0x1, -R16 ;  /* 0x000000011b1b0824 */ /* 0x000fe200078e0a10 */
[----:B------:R-:W-:Y:S06]  /*0fb0*/  @P0 BRA `(.L_x_13) ;  /* 0xfffffffc00b80947 */ /* 0x000fec000383ffff */
.L_x_12:
[----:B------:R-:W-:-:S04]  /*0fc0*/  ISETP.GE.AND P0, PT, R21, R24, PT ;  /* 0x000000181500720c */ /* 0x000fc80003f06270 */
[----:B------:R-:W-:-:S13]  /*0fd0*/  ISETP.LT.OR P0, PT, R28, 0x1, P0 ;  /* 0x000000011c00780c */ /* 0x000fda0000701670 */
[----:B------:R-:W-:Y:S05]  /*0fe0*/  @P0 BRA `(.L_x_14) ;  /* 0x0000000000300947 */ /* 0x000fea0003800000 */
[----:B------:R-:W-:Y:S02]  /*0ff0*/  VIADD R19, R28, 0xffffffff ;  /* 0xffffffff1c137836 */ /* 0x000fe40000000000 */
[----:B------:R-:W-:-:S04]  /*1000*/  IMAD.WIDE R16, R21, 0x4, R12 ;  /* 0x0000000415107825 */ /* 0x000fc800078e020c */
[----:B------:R-:W-:Y:S02]  /*1010*/  IMAD.WIDE.U32 R18, R19, 0x4, R14 ;  /* 0x0000000413127825 */ /* 0x000fe400078e000e */
        /* <DEDUP_REMOVED lines=9> */
.L_x_14:
[----:B------:R-:W1:Y:S01]  /*10b0*/  S2R R16, SR_TID.X ;  /* 0x0000000000107919 */ /* 0x000e620000002100 */
[----:B------:R-:W-:Y:S01]  /*10c0*/  IMAD.IADD R17, R9, 0x1, -R21 ;  /* 0x0000000109117824 */ /* 0x000fe200078e0a15 */
[----:B------:R-:W-:Y:S06]  /*10d0*/  @!P2 BRA `(.L_x_15) ;  /* 0x000000000048a947 */ /* 0x000fec0003800000 */
[----:B------:R-:W2:Y:S01]  /*10e0*/  LDC.64 R12, c[0x0][0x380] ;  /* 0x0000e000ff0c7b82 */ /* 0x000ea20000000a00 */
[----:B------:R-:W-:-:S05]  /*10f0*/  UMOV UR5, URZ ;  /* 0x000000ff00057c82 */ /* 0x000fca0008000000 */
.L_x_18:
[----:B01----:R-:W-:Y:S01]  /*1100*/  VIADD R19, R16, UR5 ;  /* 0x0000000510137c36 */ /* 0x003fe20008000000 */
[----:B0-----:R-:W-:Y:S01]  /*1110*/  UIADD3 UR5, UPT, UPT, UR8, UR5, URZ ;  /* 0x0000000508057290 */ /* 0x001fe2000fffe0ff */
[----:B------:R-:W-:Y:S03]  /*1120*/  BSSY.RECONVERGENT B0, `(.L_x_16) ;  /* 0x000000c000007945 */ /* 0x000fe60003800200 */
[----:B------:R-:W-:Y:S02]  /*1130*/  ISETP.GE.U32.AND P0, PT, R19, R20, PT ;  /* 0x000000141300720c */ /* 0x000fe40003f06070 */
[----:B------:R-:W-:-:S11]  /*1140*/  ISETP.LE.AND P2, PT, R21, UR5, PT ;  /* 0x0000000515007c0c */ /* 0x000fd6000bf43270 */
[----:B------:R-:W-:Y:S05]  /*1150*/  @P0 BRA `(.L_x_17) ;  /* 0x0000000000200947 */ /* 0x000fea0003800000 */
[----:B------:R-:W-:-:S05]  /*1160*/  IADD3 R15, PT, PT, R8, R19, RZ ;  /* 0x00000013080f7210 */ /* 0x000fca0007ffe0ff */
[----:B--2---:R-:W-:-:S06]  /*1170*/  IMAD.WIDE.U32 R14, R15, 0x4, R12 ;  /* 0x000000040f0e7825 */ /* 0x004fcc00078e000c */
[----:B------:R-:W2:Y:S01]  /*1180*/  LDG.E R14, desc[UR10][R14.64] ;  /* 0x0000000a0e0e7981 */ /* 0x000ea2000c1e1900 */
[----:B------:R-:W0:Y:S01]  /*1190*/  S2UR UR7, SR_CgaCtaId ;  /* 0x00000000000779c3 */ /* 0x000e220000008800 */
[----:B------:R-:W-:Y:S02]  /*11a0*/  UMOV UR6, 0x400 ;  /* 0x0000040000067882 */ /* 0x000fe40000000000 */
[----:B0-----:R-:W-:-:S06]  /*11b0*/  ULEA UR6, UR7, UR6, 0x18 ;  /* 0x0000000607067291 */ /* 0x001fcc000f8ec0ff */
[----:B------:R-:W-:-:S05]  /*11c0*/  LEA R19, R19, UR6, 0x2 ;  /* 0x0000000613137c11 */ /* 0x000fca000f8e10ff */
[----:B--2---:R0:W-:Y:S02]  /*11d0*/  STS [R19], R14 ;  /* 0x0000000e13007388 */ /* 0x0041e40000000800 */
.L_x_17:
[----:B------:R-:W-:Y:S05]  /*11e0*/  BSYNC.RECONVERGENT B0 ;  /* 0x0000000000007941 */ /* 0x000fea0003800200 */
.L_x_16:
[----:B------:R-:W-:Y:S05]  /*11f0*/  @!P2 BRA `(.L_x_18) ;  /* 0xfffffffc00c0a947 */ /* 0x000fea000383ffff */
.L_x_15:
[----:B--2---:R-:W2:Y:S01]  /*1200*/  S2R R13, SR_CgaCtaId ;  /* 0x00000000000d7919 */ /* 0x004ea20000008800 */
[----:B------:R-:W-:Y:S02]  /*1210*/  ISETP.GE.AND P0, PT, R17, 0x1, PT ;  /* 0x000000011100780c */ /* 0x000fe40003f06270 */
[----:B------:R-:W-:-:S04]  /*1220*/  MOV R8, 0x400 ;  /* 0x0000040000087802 */ /* 0x000fc80000000f00 */
[----:B--2---:R-:W-:-:S05]  /*1230*/  LEA R8, R13, R8, 0x18 ;  /* 0x000000080d087211 */ /* 0x004fca00078ec0ff */
[----:B------:R-:W-:Y:S02]  /*1240*/  IMAD R8, R21, 0x4, R8 ;  /* 0x0000000415087824 */ /* 0x000fe400078e0208 */
[----:B------:R-:W-:Y:S05]  /*1250*/  @!P0 BRA `(.L_x_19) ;  /* 0x00000000003c8947 */ /* 0x000fea0003800000 */
[----:B------:R-:W2:Y:S01]  /*1260*/  LDC.64 R12, c[0x0][0x390] ;  /* 0x0000e400ff0c7b82 */ /* 0x000ea20000000a00 */
[----:B------:R-:W-:-:S05]  /*1270*/  UMOV UR5, URZ ;  /* 0x000000ff00057c82 */ /* 0x000fca0008000000 */
.L_x_22:
[----:B01----:R-:W-:Y:S01]  /*1280*/  VIADD R19, R16, UR5 ;  /* 0x0000000510137c36 */ /* 0x003fe20008000000 */
[----:B------:R-:W-:Y:S01]  /*1290*/  UIADD3 UR5, UPT, UPT, UR8, UR5, URZ ;  /* 0x0000000508057290 */ /* 0x000fe2000fffe0ff */
[----:B------:R-:W-:Y:S03]  /*12a0*/  BSSY.RECONVERGENT B0, `(.L_x_20) ;  /* 0x0000009000007945 */ /* 0x000fe60003800200 */
[----:B------:R-:W-:Y:S02]  /*12b0*/  ISETP.GE.U32.AND P0, PT, R19, R22, PT ;  /* 0x000000161300720c */ /* 0x000fe40003f06070 */
[----:B------:R-:W-:-:S11]  /*12c0*/  ISETP.LE.AND P2, PT, R17, UR5, PT ;  /* 0x0000000511007c0c */ /* 0x000fd6000bf43270 */
[----:B------:R-:W-:Y:S05]  /*12d0*/  @P0 BRA `(.L_x_21) ;  /* 0x0000000000140947 */ /* 0x000fea0003800000 */
[----:B------:R-:W-:-:S04]  /*12e0*/  IMAD.IADD R15, R7, 0x1, R19 ;  /* 0x00000001070f7824 */ /* 0x000fc800078e0213 */
[----:B--2---:R-:W-:-:S06]  /*12f0*/  IMAD.WIDE.U32 R14, R15, 0x4, R12 ;  /* 0x000000040f0e7825 */ /* 0x004fcc00078e000c */
[----:B------:R-:W2:Y:S01]  /*1300*/  LDG.E R14, desc[UR10][R14.64] ;  /* 0x0000000a0e0e7981 */ /* 0x000ea2000c1e1900 */
[----:B------:R-:W-:-:S05]  /*1310*/  IMAD R19, R19, 0x4, R8 ;  /* 0x0000000413137824 */ /* 0x000fca00078e0208 */
[----:B--2---:R0:W-:Y:S02]  /*1320*/  STS [R19], R14 ;  /* 0x0000000e13007388 */ /* 0x0041e40000000800 */
.L_x_21:
[----:B------:R-:W-:Y:S05]  /*1330*/  BSYNC.RECONVERGENT B0 ;  /* 0x0000000000007941 */ /* 0x000fea0003800200 */
.L_x_20:
[----:B------:R-:W-:Y:S05]  /*1340*/  @!P2 BRA `(.L_x_22) ;  /* 0xfffffffc00cca947 */ /* 0x000fea000383ffff */
.L_x_19:
[----:B0-----:R-:W0:Y:S01]  /*1350*/  I2F.U32.RP R7, UR8 ;  /* 0x0000000800077d06 */ /* 0x001e220008209000 */
[----:B------:R-:W-:Y:S01]  /*1360*/  BAR.SYNC.DEFER_BLOCKING 0x0 ;  /* 0x0000000000007b1d */ /* 0x000fe20000010000 */
[----:B------:R-:W-:Y:S02]  /*1370*/  ISETP.NE.U32.AND P3, PT, RZ, UR8, PT ;  /* 0x00000008ff007c0c */ /* 0x000fe4000bf65070 */
[----:B------:R-:W-:-:S05]  /*1380*/  IADD3 R19, PT, PT, R2, -R6, RZ ;  /* 0x8000000602137210 */ /* 0x000fca0007ffe0ff */
[----:B------:R-:W3:Y:S01]  /*1390*/  S2UR UR6, SR_CgaCtaId ;  /* 0x00000000000679c3 */ /* 0x000ee20000008800 */
[----:B------:R-:W-:Y:S01]  /*13a0*/  BSSY.RECONVERGENT B0, `(.L_x_23) ;  /* 0x0000042000007945 */ /* 0x000fe20003800200 */
[----:B------:R-:W-:Y:S01]  /*13b0*/  UMOV UR5, 0x400 ;  /* 0x0000040000057882 */ /* 0x000fe20000000000 */
[----:B0-----:R-:W2:Y:S01]  /*13c0*/  MUFU.RCP R7, R7 ;  /* 0x0000000700077308 */ /* 0x001ea20000001000 */
[----:B---3--:R-:W-:Y:S01]  /*13d0*/  ULEA UR5, UR6, UR5, 0x18 ;  /* 0x0000000506057291 */ /* 0x008fe2000f8ec0ff */
[----:B--2---:R-:W-:-:S06]  /*13e0*/  VIADD R12, R7, 0xffffffe ;  /* 0x0ffffffe070c7836 */ /* 0x004fcc0000000000 */
[----:B------:R0:W2:Y:S02]  /*13f0*/  F2I.FTZ.U32.TRUNC.NTZ R13, R12 ;  /* 0x0000000c000d7305 */ /* 0x0000a4000021f000 */
[----:B0-----:R-:W-:Y:S02]  /*1400*/  HFMA2 R12, -RZ, RZ, 0, 0 ;  /* 0x00000000ff0c7431 */ /* 0x001fe400000001ff */
[----:B--2---:R-:W-:-:S04]  /*1410*/  IMAD.MOV R15, RZ, RZ, -R13 ;  /* 0x000000ffff0f7224 */ /* 0x004fc800078e0a0d */
[----:B------:R-:W-:-:S04]  /*1420*/  IMAD R15, R15, UR8, RZ ;  /* 0x000000080f0f7c24 */ /* 0x000fc8000f8e02ff */
[----:B------:R-:W-:-:S06]  /*1430*/  IMAD.HI.U32 R14, R13, R15, R12 ;  /* 0x0000000f0d0e7227 */ /* 0x000fcc00078e000c */
[----:B------:R-:W-:-:S04]  /*1440*/  IMAD.HI.U32 R15, R14, R9, RZ ;  /* 0x000000090e0f7227 */ /* 0x000fc800078e00ff */
[----:B------:R-:W-:-:S04]  /*1450*/  IMAD.MOV R14, RZ, RZ, -R15 ;  /* 0x000000ffff0e7224 */ /* 0x000fc800078e0a0f */
[----:B------:R-:W-:-:S05]  /*1460*/  IMAD R13, R14, UR8, R9 ;  /* 0x000000080e0d7c24 */ /* 0x000fca000f8e0209 */
[----:B------:R-:W-:-:S13]  /*1470*/  ISETP.GE.U32.AND P0, PT, R13, UR8, PT ;  /* 0x000000080d007c0c */ /* 0x000fda000bf06070 */
[----:B------:R-:W-:Y:S02]  /*1480*/  @P0 VIADD R13, R13, -UR8 ;  /* 0x800000080d0d0c36 */ /* 0x000fe40008000000 */
[----:B------:R-:W-:Y:S01]  /*1490*/  @P0 VIADD R15, R15, 0x1 ;  /* 0x000000010f0f0836 */ /* 0x000fe20000000000 */
[----:B-1----:R-:W-:Y:S02]  /*14a0*/  ISETP.NE.AND P0, PT, R16, RZ, PT ;  /* 0x000000ff1000720c */ /* 0x002fe40003f05270 */
[----:B------:R-:W-:-:S13]  /*14b0*/  ISETP.GE.U32.AND P2, PT, R13, UR8, PT ;  /* 0x000000080d007c0c */ /* 0x000fda000bf46070 */
[----:B------:R-:W-:Y:S01]  /*14c0*/  @P2 VIADD R15, R15, 0x1 ;  /* 0x000000010f0f2836 */ /* 0x000fe20000000000 */
[----:B------:R-:W-:-:S05]  /*14d0*/  @!P3 LOP3.LUT R15, RZ, UR8, RZ, 0x33, !PT ;  /* 0x00000008ff0fbc12 */ /* 0x000fca000f8e33ff */
[----:B------:R-:W-:Y:S02]  /*14e0*/  IMAD.MOV R12, RZ, RZ, -R15 ;  /* 0x000000ffff0c7224 */ /* 0x000fe400078e0a0f */
[----:B------:R-:W-:Y:S02]  /*14f0*/  IMAD R14, R15, R16, RZ ;  /* 0x000000100f0e7224 */ /* 0x000fe400078e02ff */
[----:B------:R-:W-:-:S04]  /*1500*/  IMAD R7, R12, UR8, R9 ;  /* 0x000000080c077c24 */ /* 0x000fc8000f8e0209 */
[----:B------:R-:W-:Y:S01]  /*1510*/  IMAD.IADD R18, R14, 0x1, R7 ;  /* 0x000000010e127824 */ /* 0x000fe200078e0207 */
[----:B------:R-:W-:-:S13]  /*1520*/  ISETP.NE.AND P2, PT, R7, RZ, PT ;  /* 0x000000ff0700720c */ /* 0x000fda0003f45270 */
[C---:B------:R-:W-:Y:S02]  /*1530*/  @P2 SEL R14, R18.reuse, RZ, P0 ;  /* 0x000000ff120e2207 */ /* 0x040fe40000000000 */
[----:B------:R-:W-:Y:S02]  /*1540*/  VIADDMNMX R18, R18, R15, R19, PT ;  /* 0x0000000f12127246 */ /* 0x000fe40003800113 */
[----:B------:R-:W-:-:S04]  /*1550*/  VIMNMX R14, PT, PT, R19, R14, PT ;  /* 0x0000000e130e7248 */ /* 0x000fc80003fe0100 */
[C---:B------:R-:W-:Y:S01]  /*1560*/  VIMNMX R13, PT, PT, R14.reuse, R21, PT ;  /* 0x000000150e0d7248 */ /* 0x040fe20003fe0100 */
[C---:B------:R-:W-:Y:S01]  /*1570*/  IMAD.IADD R7, R14.reuse, 0x1, -R17 ;  /* 0x000000010e077824 */ /* 0x040fe200078e0a11 */
[C---:B------:R-:W-:Y:S01]  /*1580*/  ISETP.GE.AND P0, PT, R14.reuse, R17, PT ;  /* 0x000000110e00720c */ /* 0x040fe20003f06270 */
[C---:B------:R-:W-:Y:S01]  /*1590*/  IMAD.IADD R12, R14.reuse, 0x1, -R21 ;  /* 0x000000010e0c7824 */ /* 0x040fe200078e0a15 */
[C---:B------:R-:W-:Y:S01]  /*15a0*/  ISETP.GE.AND P2, PT, R14.reuse, R21, PT ;  /* 0x000000150e00720c */ /* 0x040fe20003f46270 */
[----:B------:R-:W-:Y:S01]  /*15b0*/  IMAD.IADD R15, R14, 0x1, -R13 ;  /* 0x000000010e0f7824 */ /* 0x000fe200078e0a0d */
[----:B------:R-:W-:Y:S02]  /*15c0*/  SEL R20, R7, RZ, P0 ;  /* 0x000000ff07147207 */ /* 0x000fe40000000000 */
[----:B------:R-:W-:-:S09]  /*15d0*/  SEL R12, R12, RZ, P2 ;  /* 0x000000ff0c0c7207 */ /* 0x000fd20001000000 */
.L_x_28:
[----:B------:R-:W-:Y:S01]  /*15e0*/  BSSY.RECONVERGENT B1, `(.L_x_24) ;  /* 0x0000011000017945 */ /* 0x000fe20003800200 */
.L_x_26:
[----:B------:R-:W-:Y:S01]  /*15f0*/  ISETP.GE.AND P0, PT, R15, R17, PT ;  /* 0x000000110f00720c */ /* 0x000fe20003f06270 */
[----:B------:R-:W-:Y:S01]  /*1600*/  IMAD.MOV.U32 R16, RZ, RZ, R13 ;  /* 0x000000ffff107224 */ /* 0x000fe200078e000d */
[C---:B------:R-:W-:Y:S01]  /*1610*/  LEA R23, R13.reuse, UR5, 0x2 ;  /* 0x000000050d177c11 */ /* 0x040fe2000f8e10ff */
[----:B------:R-:W-:Y:S01]  /*1620*/  IMAD.MOV.U32 R7, RZ, RZ, R15 ;  /* 0x000000ffff077224 */ /* 0x000fe200078e000f */
[----:B------:R-:W-:Y:S01]  /*1630*/  ISETP.LT.OR P0, PT, R13, 0x1, P0 ;  /* 0x000000010d00780c */ /* 0x000fe20000701670 */
[----:B------:R-:W-:-:S12]  /*1640*/  IMAD R24, R15, 0x4, R8 ;  /* 0x000000040f187824 */ /* 0x000fd800078e0208 */
[----:B------:R-:W-:Y:S05]  /*1650*/  @P0 BRA `(.L_x_25) ;  /* 0x0000000000240947 */ /* 0x000fea0003800000 */
[----:B------:R-:W-:Y:S04]  /*1660*/  LDS R19, [R23+-0x4] ;  /* 0xfffffc0017137984 */ /* 0x000fe80000000800 */
[----:B------:R-:W0:Y:S02]  /*1670*/  LDS R22, [R24] ;  /* 0x0000000018167984 */ /* 0x000e240000000800 */
[----:B0-----:R-:W-:-:S13]  /*1680*/  ISETP.GT.AND P0, PT, R19, R22, PT ;  /* 0x000000161300720c */ /* 0x001fda0003f04270 */
[----:B------:R-:W-:Y:S02]  /*1690*/  @P0 IADD3 R19, PT, PT, R13, 0x1, -R20 ;  /* 0x000000010d130810 */ /* 0x000fe40007ffe814 */
[----:B------:R-:W-:Y:S02]  /*16a0*/  @P0 MOV R12, R7 ;  /* 0x00000007000c0202 */ /* 0x000fe40000000f00 */
[----:B------:R-:W-:-:S05]  /*16b0*/  @P0 SHF.R.S32.HI R22, RZ, 0x1, R19 ;  /* 0x00000001ff160819 */ /* 0x000fca0000011413 */
[----:B------:R-:W-:Y:S02]  /*16c0*/  @P0 IMAD.IADD R15, R22, 0x1, R15 ;  /* 0x00000001160f0824 */ /* 0x000fe400078e020f */
[----:B------:R-:W-:Y:S01]  /*16d0*/  @P0 IMAD.IADD R13, R13, 0x1, -R22 ;  /* 0x000000010d0d0824 */ /* 0x000fe200078e0a16 */
[----:B------:R-:W-:Y:S06]  /*16e0*/  @P0 BRA `(.L_x_26) ;  /* 0xfffffffc00c00947 */ /* 0x000fec000383ffff */
.L_x_25:
[----:B------:R-:W-:Y:S05]  /*16f0*/  BSYNC.RECONVERGENT B1 ;  /* 0x0000000000017941 */ /* 0x000fea0003800200 */
.L_x_24:
[----:B------:R-:W-:-:S04]  /*1700*/  ISETP.GE.AND P0, PT, R7, 0x1, PT ;  /* 0x000000010700780c */ /* 0x000fc80003f06270 */
[----:B------:R-:W-:-:S13]  /*1710*/  ISETP.GE.OR P0, PT, R16, R21, !P0 ;  /* 0x000000151000720c */ /* 0x000fda0004706670 */
[----:B------:R-:W-:Y:S05]  /*1720*/  @P0 BRA `(.L_x_27) ;  /* 0x0000000000240947 */ /* 0x000fea0003800000 */
[----:B------:R-:W-:Y:S04]  /*1730*/  LDS R13, [R24+-0x4] ;  /* 0xfffffc00180d7984 */ /* 0x000fe80000000800 */
[----:B------:R-:W0:Y:S02]  /*1740*/  LDS R20, [R23] ;  /* 0x0000000017147984 */ /* 0x000e240000000800 */
[----:B0-----:R-:W-:-:S13]  /*1750*/  ISETP.GE.AND P0, PT, R13, R20, PT ;  /* 0x000000140d00720c */ /* 0x001fda0003f06270 */
[----:B------:R-:W-:Y:S01]  /*1760*/  @P0 IADD3 R13, PT, PT, R7, 0x1, -R12 ;  /* 0x00000001070d0810 */ /* 0x000fe20007ffe80c */
[----:B------:R-:W-:-:S03]  /*1770*/  @P0 IMAD.MOV.U32 R20, RZ, RZ, R16 ;  /* 0x000000ffff140224 */ /* 0x000fc600078e0010 */
[----:B------:R-:W-:-:S05]  /*1780*/  @P0 SHF.R.S32.HI R13, RZ, 0x1, R13 ;  /* 0x00000001ff0d0819 */ /* 0x000fca000001140d */
[----:B------:R-:W-:Y:S02]  /*1790*/  @P0 IMAD.IADD R15, R7, 0x1, -R13 ;  /* 0x00000001070f0824 */ /* 0x000fe400078e0a0d */
[----:B------:R-:W-:Y:S01]  /*17a0*/  @P0 IMAD.IADD R13, R13, 0x1, R16 ;  /* 0x000000010d0d0824 */ /* 0x000fe200078e0210 */
[----:B------:R-:W-:Y:S06]  /*17b0*/  @P0 BRA `(.L_x_28) ;  /* 0xfffffffc00880947 */ /* 0x000fec000383ffff */
.L_x_27:
[----:B------:R-:W-:Y:S05]  /*17c0*/  BSYNC.RECONVERGENT B0 ;  /* 0x0000000000007941 */ /* 0x000fea0003800200 */
.L_x_23:
[----:B------:R-:W0:Y:S01]  /*17d0*/  S2UR UR6, SR_CgaCtaId ;  /* 0x00000000000679c3 */ /* 0x000e220000008800 */
[C---:B------:R-:W-:Y:S01]  /*17e0*/  IMAD.IADD R13, R18.reuse, 0x1, -R17 ;  /* 0x00000001120d7824 */ /* 0x040fe200078e0a11 */
[C---:B------:R-:W-:Y:S01]  /*17f0*/  VIMNMX R15, PT, PT, R18.reuse, R21, PT ;  /* 0x00000015120f7248 */ /* 0x040fe20003fe0100 */
[----:B------:R-:W-:Y:S01]  /*1800*/  BSSY.RECONVERGENT B0, `(.L_x_29) ;  /* 0x0000027000007945 */ /* 0x000fe20003800200 */
[C---:B------:R-:W-:Y:S01]  /*1810*/  ISETP.GE.AND P0, PT, R18.reuse, R17, PT ;  /* 0x000000111200720c */ /* 0x040fe20003f06270 */
[----:B------:R-:W-:Y:S01]  /*1820*/  UMOV UR5, 0x400 ;  /* 0x0000040000057882 */ /* 0x000fe20000000000 */
[CC--:B------:R-:W-:Y:S01]  /*1830*/  ISETP.GE.AND P2, PT, R18.reuse, R21.reuse, PT ;  /* 0x000000151200720c */ /* 0x0c0fe20003f46270 */
[C---:B------:R-:W-:Y:S01]  /*1840*/  IMAD.IADD R19, R18.reuse, 0x1, -R15 ;  /* 0x0000000112137824 */ /* 0x040fe200078e0a0f */
[----:B------:R-:W-:Y:S02]  /*1850*/  IADD3 R12, PT, PT, R18, -R21, RZ ;  /* 0x80000015120c7210 */ /* 0x000fe40007ffe0ff */
[----:B------:R-:W-:-:S02]  /*1860*/  SEL R13, R13, RZ, P0 ;  /* 0x000000ff0d0d7207 */ /* 0x000fc40000000000 */
[----:B------:R-:W-:Y:S01]  /*1870*/  SEL R12, R12, RZ, P2 ;  /* 0x000000ff0c0c7207 */ /* 0x000fe20001000000 */
[----:B0-----:R-:W-:-:S12]  /*1880*/  ULEA UR5, UR6, UR5, 0x18 ;  /* 0x0000000506057291 */ /* 0x001fd8000f8ec0ff */
.L_x_34:
[----:B------:R-:W-:Y:S01]  /*1890*/  BSSY.RECONVERGENT B1, `(.L_x_30) ;  /* 0x0000011000017945 */ /* 0x000fe20003800200 */
.L_x_32:
        /* <DEDUP_REMOVED lines=16> */
.L_x_31:
[----:B------:R-:W-:Y:S05]  /*19a0*/  BSYNC.RECONVERGENT B1 ;  /* 0x0000000000017941 */ /* 0x000fea0003800200 */
.L_x_30:
[----:B------:R-:W-:-:S04]  /*19b0*/  ISETP.GE.AND P0, PT, R7, 0x1, PT ;  /* 0x000000010700780c */ /* 0x000fc80003f06270 */
[----:B------:R-:W-:-:S13]  /*19c0*/  ISETP.GE.OR P0, PT, R22, R21, !P0 ;  /* 0x000000151600720c */ /* 0x000fda0004706670 */
[----:B------:R-:W-:Y:S05]  /*19d0*/  @P0 BRA `(.L_x_33) ;  /* 0x0000000000240947 */ /* 0x000fea0003800000 */
[----:B------:R-:W-:Y:S04]  /*19e0*/  LDS R13, [R26+-0x4] ;  /* 0xfffffc001a0d7984 */ /* 0x000fe80000000800 */
[----:B------:R-:W0:Y:S02]  /*19f0*/  LDS R20, [R24] ;  /* 0x0000000018147984 */ /* 0x000e240000000800 */
[----:B0-----:R-:W-:-:S13]  /*1a00*/  ISETP.GE.AND P0, PT, R13, R20, PT ;  /* 0x000000140d00720c */ /* 0x001fda0003f06270 */
[----:B------:R-:W-:-:S04]  /*1a10*/  @P0 IADD3 R13, PT, PT, R7, 0x1, -R12 ;  /* 0x00000001070d0810 */ /* 0x000fc80007ffe80c */
[----:B------:R-:W-:Y:S01]  /*1a20*/  @P0 SHF.R.S32.HI R15, RZ, 0x1, R13 ;  /* 0x00000001ff0f0819 */ /* 0x000fe2000001140d */
[----:B------:R-:W-:-:S04]  /*1a30*/  @P0 IMAD.MOV.U32 R13, RZ, RZ, R22 ;  /* 0x000000ffff0d0224 */ /* 0x000fc800078e0016 */
[----:B------:R-:W-:Y:S02]  /*1a40*/  @P0 IMAD.IADD R19, R7, 0x1, -R15 ;  /* 0x0000000107130824 */ /* 0x000fe400078e0a0f */
[----:B------:R-:W-:Y:S01]  /*1a50*/  @P0 IMAD.IADD R15, R15, 0x1, R22 ;  /* 0x000000010f0f0824 */ /* 0x000fe200078e0216 */
[----:B------:R-:W-:Y:S06]  /*1a60*/  @P0 BRA `(.L_x_34) ;  /* 0xfffffffc00880947 */ /* 0x000fec000383ffff */
.L_x_33:
[----:B------:R-:W-:Y:S05]  /*1a70*/  BSYNC.RECONVERGENT B0 ;  /* 0x0000000000007941 */ /* 0x000fea0003800200 */
.L_x_29:
[--C-:B------:R-:W-:Y:S01]  /*1a80*/  IMAD.IADD R15, R14, 0x1, -R16.reuse ;  /* 0x000000010e0f7824 */ /* 0x100fe200078e0a10 */
[----:B------:R-:W0:Y:S01]  /*1a90*/  LDC.64 R12, c[0x0][0x3a0] ;  /* 0x0000e800ff0c7b82 */ /* 0x000e220000000a00 */
[----:B------:R-:W-:Y:S01]  /*1aa0*/  IMAD.IADD R20, R22, 0x1, -R16 ;  /* 0x0000000116147824 */ /* 0x000fe200078e0a10 */
[----:B------:R-:W-:Y:S01]  /*1ab0*/  BSSY.RECONVERGENT B0, `(.L_x_35) ;  /* 0x000001f000007945 */ /* 0x000fe20003800200 */
[----:B------:R-:W-:Y:S01]  /*1ac0*/  HFMA2 R25, -RZ, RZ, 0, 0 ;  /* 0x00000000ff197431 */ /* 0x000fe200000001ff */
[----:B------:R-:W-:Y:S01]  /*1ad0*/  IADD3 R7, PT, PT, R18, -R15, -R22 ;  /* 0x8000000f12077210 */ /* 0x000fe20007ffe816 */
[----:B------:R-:W-:Y:S01]  /*1ae0*/  IMAD R8, R15, 0x4, R8 ;  /* 0x000000040f087824 */ /* 0x000fe200078e0208 */
[----:B------:R-:W-:Y:S02]  /*1af0*/  CS2R R18, SRZ ;  /* 0x0000000000127805 */ /* 0x000fe4000001ff00 */
[----:B------:R-:W-:-:S04]  /*1b00*/  VIMNMX R17, PT, PT, R20, R7, PT ;  /* 0x0000000714117248 */ /* 0x000fc80003fe0100 */
[----:B------:R-:W-:Y:S02]  /*1b10*/  ISETP.GE.AND P0, PT, R17, 0x1, PT ;  /* 0x000000011100780c */ /* 0x000fe40003f06270 */
[----:B------:R-:W-:-:S05]  /*1b20*/  IADD3 R17, PT, PT, R14, R6, R3 ;  /* 0x000000060e117210 */ /* 0x000fca0007ffe003 */
[----:B0-----:R-:W-:-:S06]  /*1b30*/  IMAD.WIDE R12, R17, 0x4, R12 ;  /* 0x00000004110c7825 */ /* 0x001fcc00078e020c */
[----:B------:R-:W-:Y:S05]  /*1b40*/  @!P0 BRA `(.L_x_36) ;  /* 0x0000000000548947 */ /* 0x000fea0003800000 */
[----:B------:R-:W-:Y:S01]  /*1b50*/  CS2R R18, SRZ ;  /* 0x0000000000127805 */ /* 0x000fe2000001ff00 */
[----:B------:R-:W-:-:S07]  /*1b60*/  IMAD.MOV.U32 R25, RZ, RZ, RZ ;  /* 0x000000ffff197224 */ /* 0x000fce00078e00ff */
.L_x_37:
[C---:B------:R-:W-:Y:S02]  /*1b70*/  IMAD R24, R25.reuse, 0x4, R23 ;  /* 0x0000000419187824 */ /* 0x040fe400078e0217 */
[C---:B------:R-:W-:Y:S02]  /*1b80*/  IMAD R26, R18.reuse, 0x4, R8 ;  /* 0x00000004121a7824 */ /* 0x040fe400078e0208 */
[----:B------:R-:W-:Y:S02]  /*1b90*/  VIADD R27, R25, 0x1 ;  /* 0x00000001191b7836 */ /* 0x000fe40000000000 */
[----:B------:R-:W-:Y:S01]  /*1ba0*/  LDS R24, [R24] ;  /* 0x0000000018187984 */ /* 0x000fe20000000800 */
[----:B------:R-:W-:-:S03]  /*1bb0*/  VIADD R28, R18, 0x1 ;  /* 0x00000001121c7836 */ /* 0x000fc60000000000 */
[----:B------:R-:W0:Y:S02]  /*1bc0*/  LDS R15, [R26] ;  /* 0x000000001a0f7984 */ /* 0x000e240000000800 */
[CC--:B0-----:R-:W-:Y:S02]  /*1bd0*/  ISETP.GT.AND P2, PT, R24.reuse, R15.reuse, PT ;  /* 0x0000000f1800720c */ /* 0x0c1fe40003f44270 */
[CC--:B------:R-:W-:Y:S02]  /*1be0*/  ISETP.GT.AND P0, PT, R24.reuse, R15.reuse, PT ;  /* 0x0000000f1800720c */ /* 0x0c0fe40003f04270 */
[----:B------:R-:W-:Y:S01]  /*1bf0*/  VIMNMX R29, PT, PT, R24, R15, PT ;  /* 0x0000000f181d7248 */ /* 0x000fe20003fe0100 */
[----:B------:R-:W-:-:S04]  /*1c00*/  IMAD.WIDE.U32 R14, R19, 0x4, R12 ;  /* 0x00000004130e7825 */ /* 0x000fc800078e000c */
[----:B------:R-:W-:Y:S01]  /*1c10*/  VIADD R19, R19, 0x1 ;  /* 0x0000000113137836 */ /* 0x000fe20000000000 */
[----:B------:R0:W-:Y:S03]  /*1c20*/  STG.E desc[UR10][R14.64], R29 ;  /* 0x0000001d0e007986 */ /* 0x0001e6000c10190a */
[----:B------:R-:W-:Y:S02]  /*1c30*/  @P2 IMAD.MOV R27, RZ, RZ, R25 ;  /* 0x000000ffff1b2224 */ /* 0x000fe400078e0219 */
[----:B------:R-:W-:Y:S02]  /*1c40*/  @!P0 IADD3 R28, PT, PT, R18, RZ, RZ ;  /* 0x000000ff121c8210 */ /* 0x000fe40007ffe0ff */
[----:B------:R-:W-:Y:S01]  /*1c50*/  IMAD.MOV.U32 R25, RZ, RZ, R27 ;  /* 0x000000ffff197224 */ /* 0x000fe200078e001b */
[----:B------:R-:W-:Y:S02]  /*1c60*/  ISETP.LT.AND P2, PT, R27, R20, PT ;  /* 0x000000141b00720c */ /* 0x000fe40003f41270 */
[----:B------:R-:W-:Y:S01]  /*1c70*/  ISETP.GE.AND P0, PT, R28, R7, PT ;  /* 0x000000071c00720c */ /* 0x000fe20003f06270 */
[----:B------:R-:W-:-:S12]  /*1c80*/  IMAD.MOV.U32 R18, RZ, RZ, R28 ;  /* 0x000000ffff127224 */ /* 0x000fd800078e001c */
[----:B0-----:R-:W-:Y:S05]  /*1c90*/  @!P0 BRA P2, `(.L_x_37) ;  /* 0xfffffffc00b48947 */ /* 0x001fea000103ffff */
.L_x_36:
[----:B------:R-:W-:Y:S05]  /*1ca0*/  BSYNC.RECONVERGENT B0 ;  /* 0x0000000000007941 */ /* 0x000fea0003800200 */
.L_x_35:
[----:B------:R-:W-:Y:S01]  /*1cb0*/  ISETP.NE.AND P0, PT, R25, R20, PT ;  /* 0x000000141900720c */ /* 0x000fe20003f05270 */
[----:B------:R-:W-:-:S12]  /*1cc0*/  BSSY.RECONVERGENT B0, `(.L_x_38) ;  /* 0x00000b6000007945 */ /* 0x000fd80003800200 */
[----:B------:R-:W-:Y:S05]  /*1cd0*/  @!P0 BRA `(.L_x_39) ;  /* 0x0000000800048947 */ /* 0x000fea0003800000 */
[----:B------:R-:W-:-:S13]  /*1ce0*/  ISETP.GE.AND P0, PT, R25, R20, PT ;  /* 0x000000141900720c */ /* 0x000fda0003f06270 */
[----:B------:R-:W-:Y:S05]  /*1cf0*/  @P0 BRA `(.L_x_40) ;  /* 0x0000000800c80947 */ /* 0x000fea0003800000 */
[----:B------:R-:W-:Y:S01]  /*1d00*/  IMAD.IADD R15, R25, 0x1, R16 ;  /* 0x00000001190f7824 */ /* 0x000fe200078e0210 */
[----:B------:R-:W-:Y:S01]  /*1d10*/  BSSY.RECONVERGENT B1, `(.L_x_41) ;  /* 0x0000019000017945 */ /* 0x000fe20003800200 */
[----:B------:R-:W-:Y:S02]  /*1d20*/  MOV R8, R19 ;  /* 0x0000001300087202 */ /* 0x000fe40000000f00 */
[----:B------:R-:W-:Y:S02]  /*1d30*/  IMAD.IADD R7, R22, 0x1, -R15 ;  /* 0x0000000116077824 */ /* 0x000fe400078e0a0f */
[----:B------:R-:W-:-:S03]  /*1d40*/  IMAD.IADD R22, R15, 0x1, -R22 ;  /* 0x000000010f167824 */ /* 0x000fc600078e0a16 */
[----:B------:R-:W-:Y:S01]  /*1d50*/  LOP3.LUT P2, R14, R7, 0x3, RZ, 0xc0, !PT ;  /* 0x00000003070e7812 */ /* 0x000fe2000784c0ff */
[----:B------:R-:W-:Y:S01]  /*1d60*/  IMAD.MOV.U32 R7, RZ, RZ, R25 ;  /* 0x000000ffff077224 */ /* 0x000fe200078e0019 */
[----:B------:R-:W-:-:S11]  /*1d70*/  ISETP.GT.U32.AND P0, PT, R22, -0x4, PT ;  /* 0xfffffffc1600780c */ /* 0x000fd60003f04070 */
[----:B------:R-:W-:Y:S05]  /*1d80*/  @!P2 BRA `(.L_x_42) ;  /* 0x000000000044a947 */ /* 0x000fea0003800000 */
[----:B------:R-:W-:Y:S01]  /*1d90*/  IMAD R18, R25, 0x4, R23 ;  /* 0x0000000419127824 */ /* 0x000fe200078e0217 */
[----:B------:R-:W-:Y:S01]  /*1da0*/  ISETP.NE.AND P2, PT, R14, 0x1, PT ;  /* 0x000000010e00780c */ /* 0x000fe20003f45270 */
[----:B------:R-:W-:-:S03]  /*1db0*/  IMAD.WIDE.U32 R12, R19, 0x4, R12 ;  /* 0x00000004130c7825 */ /* 0x000fc600078e000c */
[----:B------:R-:W0:Y:S01]  /*1dc0*/  LDS R15, [R18] ;  /* 0x00000000120f7984 */ /* 0x000e220000000800 */
[----:B------:R-:W-:Y:S02]  /*1dd0*/  VIADD R7, R25, 0x1 ;  /* 0x0000000119077836 */ /* 0x000fe40000000000 */
[----:B------:R-:W-:Y:S01]  /*1de0*/  VIADD R8, R19, 0x1 ;  /* 0x0000000113087836 */ /* 0x000fe20000000000 */
[----:B0-----:R0:W-:Y:S05]  /*1df0*/  STG.E desc[UR10][R12.64], R15 ;  /* 0x0000000f0c007986 */ /* 0x0011ea000c10190a */
[----:B------:R-:W-:Y:S05]  /*1e00*/  @!P2 BRA `(.L_x_42) ;  /* 0x000000000024a947 */ /* 0x000fea0003800000 */
[----:B------:R-:W-:Y:S01]  /*1e10*/  ISETP.NE.AND P2, PT, R14, 0x2, PT ;  /* 0x000000020e00780c */ /* 0x000fe20003f45270 */
[----:B0-----:R-:W0:Y:S01]  /*1e20*/  LDS R15, [R18+0x4] ;  /* 0x00000400120f7984 */ /* 0x001e220000000800 */
[----:B------:R-:W-:Y:S02]  /*1e30*/  VIADD R7, R25, 0x2 ;  /* 0x0000000219077836 */ /* 0x000fe40000000000 */
[----:B------:R-:W-:-:S09]  /*1e40*/  VIADD R8, R19, 0x2 ;  /* 0x0000000213087836 */ /* 0x000fd20000000000 */
[----:B------:R-:W1:Y:S01]  /*1e50*/  @P2 LDS R23, [R18+0x8] ;  /* 0x0000080012172984 */ /* 0x000e620000000800 */
[----:B------:R-:W-:Y:S01]  /*1e60*/  @P2 IADD3 R7, PT, PT, R25, 0x3, RZ ;  /* 0x0000000319072810 */ /* 0x000fe20007ffe0ff */
[----:B------:R-:W-:Y:S02]  /*1e70*/  @P2 VIADD R8, R19, 0x3 ;  /* 0x0000000313082836 */ /* 0x000fe40000000000 */
[----:B0-----:R2:W-:Y:S04]  /*1e80*/  STG.E desc[UR10][R12.64+0x4], R15 ;  /* 0x0000040f0c007986 */ /* 0x0015e8000c10190a */
[----:B-1----:R2:W-:Y:S02]  /*1e90*/  @P2 STG.E desc[UR10][R12.64+0x8], R23 ;  /* 0x000008170c002986 */ /* 0x0025e4000c10190a */
.L_x_42:
[----:B------:R-:W-:Y:S05]  /*1ea0*/  BSYNC.RECONVERGENT B1 ;  /* 0x0000000000017941 */ /* 0x000fea0003800200 */
.L_x_41:
[----:B------:R-:W-:Y:S05]  /*1eb0*/  @P0 BRA `(.L_x_40) ;  /* 0x0000000800580947 */ /* 0x000fea0003800000 */
[----:B------:R-:W1:Y:S01]  /*1ec0*/  S2UR UR6, SR_CgaCtaId ;  /* 0x00000000000679c3 */ /* 0x000e620000008800 */
[----:B------:R-:W3:Y:S01]  /*1ed0*/  LDCU.64 UR12, c[0x0][0x3a0] ;  /* 0x00007400ff0c77ac */ /* 0x000ee20008000a00 */
[----:B0-2---:R-:W-:Y:S01]  /*1ee0*/  IMAD.WIDE.U32 R12, R8, 0x4, RZ ;  /* 0x00000004080c7825 */ /* 0x005fe200078e00ff */
[----:B------:R-:W-:Y:S01]  /*1ef0*/  BSSY.RECONVERGENT B1, `(.L_x_43) ;  /* 0x0000038000017945 */ /* 0x000fe20003800200 */
[----:B------:R-:W-:Y:S02]  /*1f00*/  UMOV UR5, 0x400 ;  /* 0x0000040000057882 */ /* 0x000fe40000000000 */
[----:B------:R-:W-:Y:S02]  /*1f10*/  IMAD.IADD R8, R20, 0x1, -R7 ;  /* 0x0000000114087824 */ /* 0x000fe400078e0a07 */
[----:B------:R-:W-:-:S03]  /*1f20*/  IMAD.WIDE R12, R17, 0x4, R12 ;  /* 0x00000004110c7825 */ /* 0x000fc600078e020c */
[----:B------:R-:W-:Y:S02]  /*1f30*/  ISETP.GT.AND P2, PT, R8, 0xc, PT ;  /* 0x0000000c0800780c */ /* 0x000fe40003f44270 */
[----:B---3--:R-:W-:-:S04]  /*1f40*/  IADD3 R12, P0, PT, R12, UR12, RZ ;  /* 0x0000000c0c0c7c10 */ /* 0x008fc8000ff1e0ff */
[----:B------:R-:W-:Y:S01]  /*1f50*/  IADD3 R12, P3, PT, R12, 0x8, RZ ;  /* 0x000000080c0c7810 */ /* 0x000fe20007f7e0ff */
[----:B-1----:R-:W-:-:S03]  /*1f60*/  ULEA UR5, UR6, UR5, 0x18 ;  /* 0x0000000506057291 */ /* 0x002fc6000f8ec0ff */
[----:B------:R-:W-:Y:S02]  /*1f70*/  IADD3.X R13, PT, PT, RZ, UR13, R13, P3, P0 ;  /* 0x0000000dff0d7c10 */ /* 0x000fe40009fe040d */
[----:B------:R-:W-:Y:S02]  /*1f80*/  PLOP3.LUT P0, PT, PT, PT, PT, 0x80, 0x8 ;  /* 0x000000000008781c */ /* 0x000fe40003f0f070 */
[----:B------:R-:W-:-:S05]  /*1f90*/  LEA R15, R7, UR5, 0x2 ;  /* 0x00000005070f7c11 */ /* 0x000fca000f8e10ff */
[----:B------:R-:W-:-:S04]  /*1fa0*/  IMAD R15, R16, 0x4, R15 ;  /* 0x00000004100f7824 */ /* 0x000fc800078e020f */
[----:B------:R-:W-:Y:S01]  /*1fb0*/  VIADD R8, R15, 0x8 ;  /* 0x000000080f087836 */ /* 0x000fe20000000000 */
[----:B------:R-:W-:Y:S06]  /*1fc0*/  @!P2 BRA `(.L_x_44) ;  /* 0x0000000000a8a947 */ /* 0x000fec0003800000 */
[----:B------:R-:W-:Y:S01]  /*1fd0*/  PLOP3.LUT P0, PT, PT, PT, PT, 0x8, 0x80 ;  /* 0x000000000080781c */ /* 0x000fe20003f0e170 */
[----:B------:R-:W-:-:S12]  /*1fe0*/  VIADD R14, R20, 0xfffffff4 ;  /* 0xfffffff4140e7836 */ /* 0x000fd80000000000 */
.L_x_45:
[----:B------:R-:W0:Y:S01]  /*1ff0*/  LDS R15, [R8+-0x8] ;  /* 0xfffff800080f7984 */ /* 0x000e220000000800 */
[----:B------:R-:W-:Y:S01]  /*2000*/  VIADD R7, R7, 0x10 ;  /* 0x0000001007077836 */ /* 0x000fe20000000000 */
[----:B------:R-:W-:Y:S02]  /*2010*/  IADD3 R26, P3, PT, R12, 0x40, RZ ;  /* 0x000000400c1a7810 */ /* 0x000fe40007f7e0ff */
[----:B------:R-:W1:Y:S02]  /*2020*/  LDS R17, [R8+-0x4] ;  /* 0xfffffc0008117984 */ /* 0x000e640000000800 */
[----:B------:R-:W-:Y:S02]  /*2030*/  ISETP.GE.AND P2, PT, R7, R14, PT ;  /* 0x0000000e0700720c */ /* 0x000fe40003f46270 */
[----:B------:R-:W2:Y:S04]  /*2040*/  LDS R19, [R8] ;  /* 0x0000000008137984 */ /* 0x000ea80000000800 */
[----:B------:R-:W3:Y:S04]  /*2050*/  LDS R23, [R8+0x4] ;  /* 0x0000040008177984 */ /* 0x000ee80000000800 */
[----:B------:R-:W4:Y:S04]  /*2060*/  LDS R25, [R8+0x8] ;  /* 0x0000080008197984 */ /* 0x000f280000000800 */
[----:B------:R-:W5:Y:S04]  /*2070*/  LDS R27, [R8+0xc] ;  /* 0x00000c00081b7984 */ /* 0x000f680000000800 */
[----:B------:R-:W5:Y:S04]  /*2080*/  LDS R29, [R8+0x10] ;  /* 0x00001000081d7984 */ /* 0x000f680000000800 */
[----:B------:R-:W5:Y:S04]  /*2090*/  LDS R16, [R8+0x14] ;  /* 0x0000140008107984 */ /* 0x000f680000000800 */
[----:B------:R-:W5:Y:S04]  /*20a0*/  LDS R18, [R8+0x18] ;  /* 0x0000180008127984 */ /* 0x000f680000000800 */
[----:B------:R-:W5:Y:S04]  /*20b0*/  LDS R22, [R8+0x1c] ;  /* 0x00001c0008167984 */ /* 0x000f680000000800 */
[----:B0-----:R-:W-:Y:S04]  /*20c0*/  STG.E desc[UR10][R12.64+-0x8], R15 ;  /* 0xfffff80f0c007986 */ /* 0x001fe8000c10190a */
[----:B-1----:R-:W-:Y:S04]  /*20d0*/  STG.E desc[UR10][R12.64+-0x4], R17 ;  /* 0xfffffc110c007986 */ /* 0x002fe8000c10190a */
[----:B--2---:R-:W-:Y:S04]  /*20e0*/  STG.E desc[UR10][R12.64], R19 ;  /* 0x000000130c007986 */ /* 0x004fe8000c10190a */
[----:B---3--:R-:W-:Y:S04]  /*20f0*/  STG.E desc[UR10][R12.64+0x4], R23 ;  /* 0x000004170c007986 */ /* 0x008fe8000c10190a */
[----:B----4-:R-:W-:Y:S04]  /*2100*/  STG.E desc[UR10][R12.64+0x8], R25 ;  /* 0x000008190c007986 */ /* 0x010fe8000c10190a */
[----:B------:R-:W0:Y:S04]  /*2110*/  LDS R24, [R8+0x20] ;  /* 0x0000200008187984 */ /* 0x000e280000000800 */
[----:B------:R-:W1:Y:S04]  /*2120*/  LDS R15, [R8+0x24] ;  /* 0x00002400080f7984 */ /* 0x000e680000000800 */
[----:B------:R-:W2:Y:S04]  /*2130*/  LDS R17, [R8+0x28] ;  /* 0x0000280008117984 */ /* 0x000ea80000000800 */
[----:B------:R-:W3:Y:S04]  /*2140*/  LDS R19, [R8+0x2c] ;  /* 0x00002c0008137984 */ /* 0x000ee80000000800 */
[----:B------:R-:W4:Y:S04]  /*2150*/  LDS R23, [R8+0x30] ;  /* 0x0000300008177984 */ /* 0x000f280000000800 */
[----:B------:R5:W4:Y:S04]  /*2160*/  LDS R25, [R8+0x34] ;  /* 0x0000340008197984 */ /* 0x000b280000000800 */
[----:B-----5:R5:W-:Y:S04]  /*2170*/  STG.E desc[UR10][R12.64+0xc], R27 ;  /* 0x00000c1b0c007986 */ /* 0x020be8000c10190a */
[----:B------:R-:W-:Y:S01]  /*2180*/  STG.E desc[UR10][R12.64+0x10], R29 ;  /* 0x0000101d0c007986 */ /* 0x000fe2000c10190a */
[----:B------:R-:W-:-:S03]  /*2190*/  VIADD R8, R8, 0x40 ;  /* 0x0000004008087836 */ /* 0x000fc60000000000 */
[----:B------:R-:W-:Y:S01]  /*21a0*/  STG.E desc[UR10][R12.64+0x14], R16 ;  /* 0x000014100c007986 */ /* 0x000fe2000c10190a */
[----:B-----5:R-:W-:-:S03]  /*21b0*/  IADD3.X R27, PT, PT, RZ, R13, RZ, P3, !PT ;  /* 0x0000000dff1b7210 */ /* 0x020fc60001ffe4ff */
[----:B------:R-:W-:Y:S04]  /*21c0*/  STG.E desc[UR10][R12.64+0x18], R18 ;  /* 0x000018120c007986 */ /* 0x000fe8000c10190a */
[----:B------:R-:W-:Y:S04]  /*21d0*/  STG.E desc[UR10][R12.64+0x1c], R22 ;  /* 0x00001c160c007986 */ /* 0x000fe8000c10190a */
[----:B0-----:R-:W-:Y:S04]  /*21e0*/  STG.E desc[UR10][R12.64+0x20], R24 ;  /* 0x000020180c007986 */ /* 0x001fe8000c10190a */
[----:B-1----:R-:W-:Y:S04]  /*21f0*/  STG.E desc[UR10][R12.64+0x24], R15 ;  /* 0x0000240f0c007986 */ /* 0x002fe8000c10190a */
[----:B--2---:R-:W-:Y:S04]  /*2200*/  STG.E desc[UR10][R12.64+0x28], R17 ;  /* 0x000028110c007986 */ /* 0x004fe8000c10190a */
[----:B---3--:R-:W-:Y:S04]  /*2210*/  STG.E desc[UR10][R12.64+0x2c], R19 ;  /* 0x00002c130c007986 */ /* 0x008fe8000c10190a */
[----:B----4-:R-:W-:Y:S04]  /*2220*/  STG.E desc[UR10][R12.64+0x30], R23 ;  /* 0x000030170c007986 */ /* 0x010fe8000c10190a */
[----:B------:R0:W-:Y:S02]  /*2230*/  STG.E desc[UR10][R12.64+0x34], R25 ;  /* 0x000034190c007986 */ /* 0x0001e4000c10190a */
[----:B0-----:R-:W-:-:S02]  /*2240*/  IMAD.MOV.U32 R12, RZ, RZ, R26 ;  /* 0x000000ffff0c7224 */ /* 0x001fc400078e001a */
[----:B------:R-:W-:Y:S01]  /*2250*/  IMAD.MOV.U32 R13, RZ, RZ, R27 ;  /* 0x000000ffff0d7224 */ /* 0x000fe200078e001b */
[----:B------:R-:W-:Y:S06]  /*2260*/  @!P2 BRA `(.L_x_45) ;  /* 0xfffffffc0060a947 */ /* 0x000fec000383ffff */
.L_x_44:
[----:B------:R-:W-:Y:S05]  /*2270*/  BSYNC.RECONVERGENT B1 ;  /* 0x0000000000017941 */ /* 0x000fea0003800200 */
.L_x_43:
[----:B------:R-:W-:Y:S01]  /*2280*/  IMAD.IADD R14, R20, 0x1, -R7 ;  /* 0x00000001140e7824 */ /* 0x000fe200078e0a07 */
[----:B------:R-:W-:Y:S04]  /*2290*/  BSSY.RECONVERGENT B1, `(.L_x_46) ;  /* 0x000001a000017945 */ /* 0x000fe80003800200 */
[----:B------:R-:W-:-:S13]  /*22a0*/  ISETP.GT.AND P2, PT, R14, 0x4, PT ;  /* 0x000000040e00780c */ /* 0x000fda0003f44270 */
[----:B------:R-:W-:Y:S05]  /*22b0*/  @!P2 BRA `(.L_x_47) ;  /* 0x00000000005ca947 */ /* 0x000fea0003800000 */
[----:B------:R-:W0:Y:S01]  /*22c0*/  LDS R15, [R8+-0x8] ;  /* 0xfffff800080f7984 */ /* 0x000e220000000800 */
[----:B------:R-:W-:Y:S01]  /*22d0*/  IADD3 R16, P2, PT, R12, 0x20, RZ ;  /* 0x000000200c107810 */ /* 0x000fe20007f5e0ff */
[----:B------:R-:W-:Y:S01]  /*22e0*/  VIADD R7, R7, 0x8 ;  /* 0x0000000807077836 */ /* 0x000fe20000000000 */
[----:B------:R-:W-:Y:S01]  /*22f0*/  PLOP3.LUT P0, PT, PT, PT, PT, 0x8, 0x80 ;  /* 0x000000000080781c */ /* 0x000fe20003f0e170 */
[----:B------:R-:W1:Y:S02]  /*2300*/  LDS R17, [R8+-0x4] ;  /* 0xfffffc0008117984 */ /* 0x000e640000000800 */
[----:B------:R-:W-:Y:S02]  /*2310*/  IMAD.X R18, RZ, RZ, R13, P2 ;  /* 0x000000ffff127224 */ /* 0x000fe400010e060d */
[----:B------:R-:W2:Y:S04]  /*2320*/  LDS R19, [R8] ;  /* 0x0000000008137984 */ /* 0x000ea80000000800 */
[----:B------:R-:W3:Y:S04]  /*2330*/  LDS R23, [R8+0x4] ;  /* 0x0000040008177984 */ /* 0x000ee80000000800 */
[----:B------:R-:W4:Y:S04]  /*2340*/  LDS R25, [R8+0x8] ;  /* 0x0000080008197984 */ /* 0x000f280000000800 */
[----:B------:R-:W5:Y:S04]  /*2350*/  LDS R27, [R8+0xc] ;  /* 0x00000c00081b7984 */ /* 0x000f680000000800 */
[----:B------:R-:W5:Y:S04]  /*2360*/  LDS R29, [R8+0x10] ;  /* 0x00001000081d7984 */ /* 0x000f680000000800 */
[----:B------:R0:W5:Y:S02]  /*2370*/  LDS R14, [R8+0x14] ;  /* 0x00001400080e7984 */ /* 0x0001640000000800 */
[----:B0-----:R-:W-:-:S02]  /*2380*/  IADD3 R8, PT, PT, R8, 0x20, RZ ;  /* 0x0000002008087810 */ /* 0x001fc40007ffe0ff */
[----:B------:R-:W-:Y:S04]  /*2390*/  STG.E desc[UR10][R12.64+-0x8], R15 ;  /* 0xfffff80f0c007986 */ /* 0x000fe8000c10190a */
[----:B-1----:R-:W-:Y:S04]  /*23a0*/  STG.E desc[UR10][R12.64+-0x4], R17 ;  /* 0xfffffc110c007986 */ /* 0x002fe8000c10190a */
[----:B--2---:R-:W-:Y:S04]  /*23b0*/  STG.E desc[UR10][R12.64], R19 ;  /* 0x000000130c007986 */ /* 0x004fe8000c10190a */
[----:B---3--:R-:W-:Y:S04]  /*23c0*/  STG.E desc[UR10][R12.64+0x4], R23 ;  /* 0x000004170c007986 */ /* 0x008fe8000c10190a */
[----:B----4-:R-:W-:Y:S04]  /*23d0*/  STG.E desc[UR10][R12.64+0x8], R25 ;  /* 0x000008190c007986 */ /* 0x010fe8000c10190a */
[----:B-----5:R-:W-:Y:S04]  /*23e0*/  STG.E desc[UR10][R12.64+0xc], R27 ;  /* 0x00000c1b0c007986 */ /* 0x020fe8000c10190a */
[----:B------:R-:W-:Y:S04]  /*23f0*/  STG.E desc[UR10][R12.64+0x10], R29 ;  /* 0x0000101d0c007986 */ /* 0x000fe8000c10190a */
[----:B------:R0:W-:Y:S02]  /*2400*/  STG.E desc[UR10][R12.64+0x14], R14 ;  /* 0x0000140e0c007986 */ /* 0x0001e4000c10190a */
[----:B0-----:R-:W-:-:S02]  /*2410*/  IMAD.MOV.U32 R12, RZ, RZ, R16 ;  /* 0x000000ffff0c7224 */ /* 0x001fc400078e0010 */
[----:B------:R-:W-:-:S07]  /*2420*/  IMAD.MOV.U32 R13, RZ, RZ, R18 ;  /* 0x000000ffff0d7224 */ /* 0x000fce00078e0012 */
.L_x_47:
[----:B------:R-:W-:Y:S05]  /*2430*/  BSYNC.RECONVERGENT B1 ;  /* 0x0000000000017941 */ /* 0x000fea0003800200 */
.L_x_46:
[----:B------:R-:W-:-:S13]  /*2440*/  ISETP.LT.OR P0, PT, R7, R20, P0 ;  /* 0x000000140700720c */ /* 0x000fda0000701670 */
[----:B------:R-:W-:Y:S05]  /*2450*/  @!P0 BRA `(.L_x_40) ;  /* 0x0000000000f08947 */ /* 0x000fea0003800000 */
[----:B------:R-:W0:Y:S04]  /*2460*/  LDS R7, [R8+-0x8] ;  /* 0xfffff80008077984 */ /* 0x000e280000000800 */
[----:B------:R-:W1:Y:S04]  /*2470*/  LDS R15, [R8+-0x4] ;  /* 0xfffffc00080f7984 */ /* 0x000e680000000800 */
[----:B------:R-:W2:Y:S04]  /*2480*/  LDS R17, [R8] ;  /* 0x0000000008117984 */ /* 0x000ea80000000800 */
[----:B------:R-:W3:Y:S04]  /*2490*/  LDS R19, [R8+0x4] ;  /* 0x0000040008137984 */ /* 0x000ee80000000800 */
[----:B0-----:R4:W-:Y:S04]  /*24a0*/  STG.E desc[UR10][R12.64+-0x8], R7 ;  /* 0xfffff8070c007986 */ /* 0x0019e8000c10190a */
[----:B-1----:R4:W-:Y:S04]  /*24b0*/  STG.E desc[UR10][R12.64+-0x4], R15 ;  /* 0xfffffc0f0c007986 */ /* 0x0029e8000c10190a */
[----:B--2---:R4:W-:Y:S04]  /*24c0*/  STG.E desc[UR10][R12.64], R17 ;  /* 0x000000110c007986 */ /* 0x0049e8000c10190a */
[----:B---3--:R4:W-:Y:S01]  /*24d0*/  STG.E desc[UR10][R12.64+0x4], R19 ;  /* 0x000004130c007986 */ /* 0x0089e2000c10190a */
[----:B------:R-:W-:Y:S05]  /*24e0*/  BRA `(.L_x_40) ;  /* 0x0000000000cc7947 */ /* 0x000fea0003800000 */
.L_x_39:
[----:B------:R-:W-:-:S13]  /*24f0*/  ISETP.GE.AND P0, PT, R18, R7, PT ;  /* 0x000000071200720c */ /* 0x000fda0003f06270 */
[----:B------:R-:W-:Y:S05]  /*2500*/  @P0 BRA `(.L_x_40) ;  /* 0x0000000000c40947 */ /* 0x000fea0003800000 */
[----:B------:R-:W-:Y:S01]  /*2510*/  IMAD.IADD R14, R7, 0x1, -R18 ;  /* 0x00000001070e7824 */ /* 0x000fe200078e0a12 */
[----:B------:R-:W-:Y:S01]  /*2520*/  BSSY.RECONVERGENT B1, `(.L_x_48) ;  /* 0x000001a000017945 */ /* 0x000fe20003800200 */
[----:B------:R-:W-:-:S03]  /*2530*/  PLOP3.LUT P0, PT, PT, PT, PT, 0x80, 0x8 ;  /* 0x000000000008781c */ /* 0x000fc60003f0f070 */
[----:B------:R-:W-:-:S13]  /*2540*/  ISETP.GT.AND P2, PT, R14, 0x3, PT ;  /* 0x000000030e00780c */ /* 0x000fda0003f44270 */
[----:B------:R-:W-:Y:S05]  /*2550*/  @!P2 BRA `(.L_x_49) ;  /* 0x000000000058a947 */ /* 0x000fea0003800000 */
[----:B------:R-:W-:Y:S01]  /*2560*/  PLOP3.LUT P0, PT, PT, PT, PT, 0x8, 0x80 ;  /* 0x000000000080781c */ /* 0x000fe20003f0e170 */
[----:B------:R-:W-:-:S12]  /*2570*/  VIADD R27, R7, 0xfffffffd ;  /* 0xfffffffd071b7836 */ /* 0x000fd80000000000 */
.L_x_50:
[----:B0-----:R-:W-:Y:S01]  /*2580*/  IMAD R16, R18, 0x4, R8 ;  /* 0x0000000412107824 */ /* 0x001fe200078e0208 */
[C---:B------:R-:W-:Y:S01]  /*2590*/  IADD3 R15, PT, PT, R19.reuse, 0x2, RZ ;  /* 0x00000002130f7810 */ /* 0x040fe20007ffe0ff */
[C---:B------:R-:W-:Y:S02]  /*25a0*/  VIADD R25, R19.reuse, 0x1 ;  /* 0x0000000113197836 */ /* 0x040fe40000000000 */
[C---:B------:R-:W-:Y:S01]  /*25b0*/  VIADD R17, R19.reuse, 0x3 ;  /* 0x0000000313117836 */ /* 0x040fe20000000000 */
[----:B------:R-:W0:Y:S01]  /*25c0*/  LDS R26, [R16] ;  /* 0x00000000101a7984 */ /* 0x000e220000000800 */
[----:B------:R-:W-:-:S03]  /*25d0*/  IMAD.WIDE.U32 R22, R19, 0x4, R12 ;  /* 0x0000000413167825 */ /* 0x000fc600078e000c */
[----:B------:R-:W1:Y:S01]  /*25e0*/  LDS R28, [R16+0x4] ;  /* 0x00000400101c7984 */ /* 0x000e620000000800 */
[----:B------:R-:W-:-:S03]  /*25f0*/  IMAD.WIDE.U32 R24, R25, 0x4, R12 ;  /* 0x0000000419187825 */ /* 0x000fc600078e000c */
[----:B------:R-:W2:Y:S01]  /*2600*/  LDS R20, [R16+0x8] ;  /* 0x0000080010147984 */ /* 0x000ea20000000800 */
[----:B------:R-:W-:-:S03]  /*2610*/  IMAD.WIDE.U32 R14, R15, 0x4, R12 ;  /* 0x000000040f0e7825 */ /* 0x000fc600078e000c */
[----:B------:R3:W4:Y:S01]  /*2620*/  LDS R29, [R16+0xc] ;  /* 0x00000c00101d7984 */ /* 0x0007220000000800 */
[----:B------:R-:W-:Y:S02]  /*2630*/  VIADD R18, R18, 0x4 ;  /* 0x0000000412127836 */ /* 0x000fe40000000000 */
[----:B------:R-:W-:-:S03]  /*2640*/  VIADD R19, R19, 0x4 ;  /* 0x0000000413137836 */ /* 0x000fc60000000000 */
[----:B------:R-:W-:Y:S01]  /*2650*/  ISETP.GE.AND P2, PT, R18, R27, PT ;  /* 0x0000001b1200720c */ /* 0x000fe20003f46270 */
[----:B---3--:R-:W-:Y:S01]  /*2660*/  IMAD.WIDE.U32 R16, R17, 0x4, R12 ;  /* 0x0000000411107825 */ /* 0x008fe200078e000c */
[----:B0-----:R0:W-:Y:S04]  /*2670*/  STG.E desc[UR10][R22.64], R26 ;  /* 0x0000001a16007986 */ /* 0x0011e8000c10190a */
[----:B-1----:R0:W-:Y:S04]  /*2680*/  STG.E desc[UR10][R24.64], R28 ;  /* 0x0000001c18007986 */ /* 0x0021e8000c10190a */
[----:B--2---:R0:W-:Y:S04]  /*2690*/  STG.E desc[UR10][R14.64], R20 ;  /* 0x000000140e007986 */ /* 0x0041e8000c10190a */
[----:B----4-:R0:W-:Y:S01]  /*26a0*/  STG.E desc[UR10][R16.64], R29 ;  /* 0x0000001d10007986 */ /* 0x0101e2000c10190a */
[----:B------:R-:W-:Y:S05]  /*26b0*/  @!P2 BRA `(.L_x_50) ;  /* 0xfffffffc00b0a947 */ /* 0x000fea000383ffff */
.L_x_49:
[----:B------:R-:W-:Y:S05]  /*26c0*/  BSYNC.RECONVERGENT B1 ;  /* 0x0000000000017941 */ /* 0x000fea0003800200 */
.L_x_48:
[----:B0-----:R-:W-:Y:S01]  /*26d0*/  IMAD.IADD R14, R7, 0x1, -R18 ;  /* 0x00000001070e7824 */ /* 0x001fe200078e0a12 */
[----:B------:R-:W-:Y:S04]  /*26e0*/  BSSY.RECONVERGENT B1, `(.L_x_51) ;  /* 0x000000e000017945 */ /* 0x000fe80003800200 */
[----:B------:R-:W-:-:S13]  /*26f0*/  ISETP.GT.AND P2, PT, R14, 0x1, PT ;  /* 0x000000010e00780c */ /* 0x000fda0003f44270 */
[----:B------:R-:W-:Y:S05]  /*2700*/  @!P2 BRA `(.L_x_52) ;  /* 0x00000000002ca947 */ /* 0x000fea0003800000 */
[C---:B------:R-:W-:Y:S01]  /*2710*/  IMAD R20, R18.reuse, 0x4, R8 ;  /* 0x0000000412147824 */ /* 0x040fe200078e0208 */
[----:B------:R-:W-:Y:S01]  /*2720*/  PLOP3.LUT P0, PT, PT, PT, PT, 0x8, 0x80 ;  /* 0x000000000080781c */ /* 0x000fe20003f0e170 */
[C---:B------:R-:W-:Y:S01]  /*2730*/  VIADD R17, R19.reuse, 0x1 ;  /* 0x0000000113117836 */ /* 0x040fe20000000000 */
[----:B------:R-:W-:Y:S01]  /*2740*/  IADD3 R18, PT, PT, R18, 0x2, RZ ;  /* 0x0000000212127810 */ /* 0x000fe20007ffe0ff */
[--C-:B------:R-:W-:Y:S01]  /*2750*/  IMAD.WIDE.U32 R14, R19, 0x4, R12.reuse ;  /* 0x00000004130e7825 */ /* 0x100fe200078e000c */
[----:B------:R-:W0:Y:S03]  /*2760*/  LDS R23, [R20] ;  /* 0x0000000014177984 */ /* 0x000e260000000800 */
[----:B------:R-:W-:Y:S01]  /*2770*/  IMAD.WIDE.U32 R16, R17, 0x4, R12 ;  /* 0x0000000411107825 */ /* 0x000fe200078e000c */
[----:B------:R-:W1:Y:S03]  /*2780*/  LDS R25, [R20+0x4] ;  /* 0x0000040014197984 */ /* 0x000e660000000800 */
[----:B------:R-:W-:Y:S01]  /*2790*/  VIADD R19, R19, 0x2 ;  /* 0x0000000213137836 */ /* 0x000fe20000000000 */
[----:B0-----:R0:W-:Y:S04]  /*27a0*/  STG.E desc[UR10][R14.64], R23 ;  /* 0x000000170e007986 */ /* 0x0011e8000c10190a */
[----:B-1----:R0:W-:Y:S02]  /*27b0*/  STG.E desc[UR10][R16.64], R25 ;  /* 0x0000001910007986 */ /* 0x0021e4000c10190a */
.L_x_52:
[----:B------:R-:W-:Y:S05]  /*27c0*/  BSYNC.RECONVERGENT B1 ;  /* 0x0000000000017941 */ /* 0x000fea0003800200 */
.L_x_51:
[----:B------:R-:W-:-:S13]  /*27d0*/  ISETP.LT.OR P0, PT, R18, R7, P0 ;  /* 0x000000071200720c */ /* 0x000fda0000701670 */
[----:B------:R-:W-:Y:S02]  /*27e0*/  @P0 IMAD R8, R18, 0x4, R8 ;  /* 0x0000000412080824 */ /* 0x000fe400078e0208 */
[----:B------:R-:W-:-:S03]  /*27f0*/  @P0 IMAD.WIDE.U32 R12, R19, 0x4, R12 ;  /* 0x00000004130c0825 */ /* 0x000fc600078e000c */
[----:B------:R-:W1:Y:S04]  /*2800*/  @P0 LDS R7, [R8] ;  /* 0x0000000008070984 */ /* 0x000e680000000800 */
[----:B-1----:R1:W-:Y:S02]  /*2810*/  @P0 STG.E desc[UR10][R12.64], R7 ;  /* 0x000000070c000986 */ /* 0x0023e4000c10190a */
.L_x_40:
[----:B------:R-:W-:Y:S05]  /*2820*/  BSYNC.RECONVERGENT B0 ;  /* 0x0000000000007941 */ /* 0x000fea0003800200 */
.L_x_38:
[----:B------:R-:W-:Y:S01]  /*2830*/  IMAD.IADD R6, R9, 0x1, R6 ;  /* 0x0000000109067824 */ /* 0x000fe200078e0206 */
[----:B------:R-:W-:Y:S01]  /*2840*/  BAR.SYNC.DEFER_BLOCKING 0x0 ;  /* 0x0000000000007b1d */ /* 0x000fe20000010000 */
[----:B------:R-:W-:-:S04]  /*2850*/  IMAD.IADD R5, R21, 0x1, R5 ;  /* 0x0000000115057824 */ /* 0x000fc800078e0205 */
[----:B-1--4-:R-:W-:Y:S01]  /*2860*/  IMAD.IADD R7, R6, 0x1, -R5 ;  /* 0x0000000106077824 */ /* 0x012fe200078e0a05 */
[----:B------:R-:W-:Y:S06]  /*2870*/  @P1 BRA `(.L_x_53) ;  /* 0xffffffe400381947 */ /* 0x000fec000383ffff */
[----:B------:R-:W-:Y:S05]  /*2880*/  EXIT ;  /* 0x000000000000794d */ /* 0x000fea0003800000 */
.L_x_54:
[----:B------:R-:W-:-:S00]  /*2890*/  BRA `(.L_x_54) ;  /* 0xfffffffc00fc7947 */ /* 0x000fc0000383ffff */
[----:B------:R-:W-:-:S00]  /*28a0*/  NOP ;  /* 0x0000000000007918 */ /* 0x000fc00000000000 */
        /* <DEDUP_REMOVED lines=13> */
.L_x_55:


//--------------------- .nv.shared._Z16MergeTiledKernelPiiS_iS_i --------------------------
	.section	.nv.shared._Z16MergeTiledKernelPiiS_iS_i,"aw",@nobits
	.sectionflags	@""
	.align	16
	.zero		1024


//--------------------- .nv.shared.reserved.0     --------------------------
	.section	.nv.shared.reserved.0,"aw",@nobits
	.weak		__nv_reservedSMEM_offset_0_alias
	.size		__nv_reservedSMEM_offset_0_alias, 0, 64
	.other		__nv_reservedSMEM_offset_0_alias,@"STO_CUDA_RESERVED_SHARED STV_DEFAULT"
__nv_reservedSMEM_offset_0_alias:
	.zero		0
	.zero		64


//--------------------- .nv.constant0._Z16MergeTiledKernelPiiS_iS_i --------------------------
	.section	.nv.constant0._Z16MergeTiledKernelPiiS_iS_i,"a",@progbits
	.sectionflags	@""
	.align	4
.nv.constant0._Z16MergeTiledKernelPiiS_iS_i:
	.zero		940


//--------------------- SYMBOLS --------------------------

	.type		.nv.reservedSmem.offset0,@object
	.size		.nv.reservedSmem.offset0,0x4
	.type		.nv.reservedSmem.cap,@object
	.size		.nv.reservedSmem.cap,0x4
